//
// Generated by NVIDIA NVVM Compiler
//
// Compiler Build ID: CL-36424714
// Cuda compilation tools, release 13.0, V13.0.88
// Based on NVVM 20.0.0
//

.version 9.0
.target sm_100
.address_size 64

	// .globl	_Z15vector_distancePfjii
.global .align 4 .b8 precalc_xorwow_matrix[102400];
.global .align 4 .b8 precalc_xorwow_offset_matrix[102400];
.global .align 4 .b8 mrg32k3aM1[2304];
.global .align 4 .b8 mrg32k3aM2[2304];
.global .align 4 .b8 mrg32k3aM1SubSeq[2016];
.global .align 4 .b8 mrg32k3aM2SubSeq[2016];
.global .align 4 .b8 mrg32k3aM1Seq[2304];
.global .align 4 .b8 mrg32k3aM2Seq[2304];
.const .align 8 .b8 __cr_lgamma_table[72];

.visible .entry _Z15vector_distancePfjii(
	.param .u64 .ptr .align 1 _Z15vector_distancePfjii_param_0,
	.param .u32 _Z15vector_distancePfjii_param_1,
	.param .u32 _Z15vector_distancePfjii_param_2,
	.param .u32 _Z15vector_distancePfjii_param_3
)
{
	.local .align 8 .b8 	__local_depot0[48];
	.reg .b64 	%SP;
	.reg .b64 	%SPL;
	.reg .pred 	%p<69>;
	.reg .b32 	%r<1348>;
	.reg .b32 	%f<67>;
	.reg .b64 	%rd<27>;

	mov.u64 	%SPL, __local_depot0;
	ld.param.u64 	%rd10, [_Z15vector_distancePfjii_param_0];
	ld.param.u32 	%r591, [_Z15vector_distancePfjii_param_1];
	ld.param.u32 	%r587, [_Z15vector_distancePfjii_param_2];
	ld.param.u32 	%r588, [_Z15vector_distancePfjii_param_3];
	add.u64 	%rd1, %SPL, 0;
	mov.u32 	%r592, %ctaid.x;
	mov.u32 	%r593, %ntid.x;
	mov.u32 	%r594, %tid.x;
	mad.lo.s32 	%r595, %r592, %r593, %r594;
	cvt.s64.s32 	%rd2, %r595;
	xor.b32  	%r596, %r591, -1429050551;
	mul.lo.s32 	%r1329, %r596, 1099087573;
	add.s32 	%r1335, %r1329, -638133224;
	add.s32 	%r1058, %r1329, 123456789;
	st.local.v2.u32 	[%rd1], {%r1335, %r1058};
	xor.b32  	%r1057, %r1329, 362436069;
	mov.b32 	%r1056, -123459836;
	st.local.v2.u32 	[%rd1+8], {%r1057, %r1056};
	add.s32 	%r1054, %r1329, 5783321;
	mov.b32 	%r1055, -589760388;
	st.local.v2.u32 	[%rd1+16], {%r1055, %r1054};
	setp.eq.s32 	%p1, %r595, 0;
	@%p1 bra 	$L__BB0_115;
	mov.b32 	%r1041, 0;
	mov.b32 	%r1056, -123459836;
	mov.b32 	%r1055, -589760388;
	mov.u64 	%rd26, %rd2;
$L__BB0_2:
	mov.u64 	%rd3, %rd26;
	and.b64  	%rd4, %rd3, 3;
	setp.eq.s64 	%p2, %rd4, 0;
	@%p2 bra 	$L__BB0_114;
	mul.wide.u32 	%rd12, %r1041, 3200;
	mov.u64 	%rd13, precalc_xorwow_matrix;
	add.s64 	%rd5, %rd13, %rd12;
	mov.b32 	%r1054, 0;
	mov.u32 	%r1055, %r1054;
	mov.u32 	%r1056, %r1054;
	mov.u32 	%r1057, %r1054;
	mov.u32 	%r1058, %r1054;
	mov.u32 	%r1047, %r1054;
$L__BB0_4:
	mul.wide.u32 	%rd14, %r1047, 4;
	add.s64 	%rd15, %rd1, %rd14;
	ld.local.u32 	%r18, [%rd15+4];
	shl.b32 	%r19, %r1047, 5;
	mov.b32 	%r1053, 0;
$L__BB0_5:
	.pragma "nounroll";
	shr.u32 	%r602, %r18, %r1053;
	and.b32  	%r603, %r602, 1;
	setp.eq.b32 	%p3, %r603, 1;
	not.pred 	%p4, %p3;
	add.s32 	%r604, %r19, %r1053;
	mul.lo.s32 	%r605, %r604, 5;
	mul.wide.u32 	%rd16, %r605, 4;
	add.s64 	%rd6, %rd5, %rd16;
	@%p4 bra 	$L__BB0_7;
	ld.global.u32 	%r606, [%rd6];
	xor.b32  	%r1058, %r1058, %r606;
	ld.global.u32 	%r607, [%rd6+4];
	xor.b32  	%r1057, %r1057, %r607;
	ld.global.u32 	%r608, [%rd6+8];
	xor.b32  	%r1056, %r1056, %r608;
	ld.global.u32 	%r609, [%rd6+12];
	xor.b32  	%r1055, %r1055, %r609;
	ld.global.u32 	%r610, [%rd6+16];
	xor.b32  	%r1054, %r1054, %r610;
$L__BB0_7:
	and.b32  	%r612, %r602, 2;
	setp.eq.s32 	%p5, %r612, 0;
	@%p5 bra 	$L__BB0_9;
	ld.global.u32 	%r613, [%rd6+20];
	xor.b32  	%r1058, %r1058, %r613;
	ld.global.u32 	%r614, [%rd6+24];
	xor.b32  	%r1057, %r1057, %r614;
	ld.global.u32 	%r615, [%rd6+28];
	xor.b32  	%r1056, %r1056, %r615;
	ld.global.u32 	%r616, [%rd6+32];
	xor.b32  	%r1055, %r1055, %r616;
	ld.global.u32 	%r617, [%rd6+36];
	xor.b32  	%r1054, %r1054, %r617;
$L__BB0_9:
	and.b32  	%r619, %r602, 4;
	setp.eq.s32 	%p6, %r619, 0;
	@%p6 bra 	$L__BB0_11;
	ld.global.u32 	%r620, [%rd6+40];
	xor.b32  	%r1058, %r1058, %r620;
	ld.global.u32 	%r621, [%rd6+44];
	xor.b32  	%r1057, %r1057, %r621;
	ld.global.u32 	%r622, [%rd6+48];
	xor.b32  	%r1056, %r1056, %r622;
	ld.global.u32 	%r623, [%rd6+52];
	xor.b32  	%r1055, %r1055, %r623;
	ld.global.u32 	%r624, [%rd6+56];
	xor.b32  	%r1054, %r1054, %r624;
$L__BB0_11:
	and.b32  	%r626, %r602, 8;
	setp.eq.s32 	%p7, %r626, 0;
	@%p7 bra 	$L__BB0_13;
	ld.global.u32 	%r627, [%rd6+60];
	xor.b32  	%r1058, %r1058, %r627;
	ld.global.u32 	%r628, [%rd6+64];
	xor.b32  	%r1057, %r1057, %r628;
	ld.global.u32 	%r629, [%rd6+68];
	xor.b32  	%r1056, %r1056, %r629;
	ld.global.u32 	%r630, [%rd6+72];
	xor.b32  	%r1055, %r1055, %r630;
	ld.global.u32 	%r631, [%rd6+76];
	xor.b32  	%r1054, %r1054, %r631;
$L__BB0_13:
	and.b32  	%r633, %r602, 16;
	setp.eq.s32 	%p8, %r633, 0;
	@%p8 bra 	$L__BB0_15;
	ld.global.u32 	%r634, [%rd6+80];
	xor.b32  	%r1058, %r1058, %r634;
	ld.global.u32 	%r635, [%rd6+84];
	xor.b32  	%r1057, %r1057, %r635;
	ld.global.u32 	%r636, [%rd6+88];
	xor.b32  	%r1056, %r1056, %r636;
	ld.global.u32 	%r637, [%rd6+92];
	xor.b32  	%r1055, %r1055, %r637;
	ld.global.u32 	%r638, [%rd6+96];
	xor.b32  	%r1054, %r1054, %r638;
$L__BB0_15:
	and.b32  	%r640, %r602, 32;
	setp.eq.s32 	%p9, %r640, 0;
	@%p9 bra 	$L__BB0_17;
	ld.global.u32 	%r641, [%rd6+100];
	xor.b32  	%r1058, %r1058, %r641;
	ld.global.u32 	%r642, [%rd6+104];
	xor.b32  	%r1057, %r1057, %r642;
	ld.global.u32 	%r643, [%rd6+108];
	xor.b32  	%r1056, %r1056, %r643;
	ld.global.u32 	%r644, [%rd6+112];
	xor.b32  	%r1055, %r1055, %r644;
	ld.global.u32 	%r645, [%rd6+116];
	xor.b32  	%r1054, %r1054, %r645;
$L__BB0_17:
	and.b32  	%r647, %r602, 64;
	setp.eq.s32 	%p10, %r647, 0;
	@%p10 bra 	$L__BB0_19;
	ld.global.u32 	%r648, [%rd6+120];
	xor.b32  	%r1058, %r1058, %r648;
	ld.global.u32 	%r649, [%rd6+124];
	xor.b32  	%r1057, %r1057, %r649;
	ld.global.u32 	%r650, [%rd6+128];
	xor.b32  	%r1056, %r1056, %r650;
	ld.global.u32 	%r651, [%rd6+132];
	xor.b32  	%r1055, %r1055, %r651;
	ld.global.u32 	%r652, [%rd6+136];
	xor.b32  	%r1054, %r1054, %r652;
$L__BB0_19:
	and.b32  	%r654, %r602, 128;
	setp.eq.s32 	%p11, %r654, 0;
	@%p11 bra 	$L__BB0_21;
	ld.global.u32 	%r655, [%rd6+140];
	xor.b32  	%r1058, %r1058, %r655;
	ld.global.u32 	%r656, [%rd6+144];
	xor.b32  	%r1057, %r1057, %r656;
	ld.global.u32 	%r657, [%rd6+148];
	xor.b32  	%r1056, %r1056, %r657;
	ld.global.u32 	%r658, [%rd6+152];
	xor.b32  	%r1055, %r1055, %r658;
	ld.global.u32 	%r659, [%rd6+156];
	xor.b32  	%r1054, %r1054, %r659;
$L__BB0_21:
	and.b32  	%r661, %r602, 256;
	setp.eq.s32 	%p12, %r661, 0;
	@%p12 bra 	$L__BB0_23;
	ld.global.u32 	%r662, [%rd6+160];
	xor.b32  	%r1058, %r1058, %r662;
	ld.global.u32 	%r663, [%rd6+164];
	xor.b32  	%r1057, %r1057, %r663;
	ld.global.u32 	%r664, [%rd6+168];
	xor.b32  	%r1056, %r1056, %r664;
	ld.global.u32 	%r665, [%rd6+172];
	xor.b32  	%r1055, %r1055, %r665;
	ld.global.u32 	%r666, [%rd6+176];
	xor.b32  	%r1054, %r1054, %r666;
$L__BB0_23:
	and.b32  	%r668, %r602, 512;
	setp.eq.s32 	%p13, %r668, 0;
	@%p13 bra 	$L__BB0_25;
	ld.global.u32 	%r669, [%rd6+180];
	xor.b32  	%r1058, %r1058, %r669;
	ld.global.u32 	%r670, [%rd6+184];
	xor.b32  	%r1057, %r1057, %r670;
	ld.global.u32 	%r671, [%rd6+188];
	xor.b32  	%r1056, %r1056, %r671;
	ld.global.u32 	%r672, [%rd6+192];
	xor.b32  	%r1055, %r1055, %r672;
	ld.global.u32 	%r673, [%rd6+196];
	xor.b32  	%r1054, %r1054, %r673;
$L__BB0_25:
	and.b32  	%r675, %r602, 1024;
	setp.eq.s32 	%p14, %r675, 0;
	@%p14 bra 	$L__BB0_27;
	ld.global.u32 	%r676, [%rd6+200];
	xor.b32  	%r1058, %r1058, %r676;
	ld.global.u32 	%r677, [%rd6+204];
	xor.b32  	%r1057, %r1057, %r677;
	ld.global.u32 	%r678, [%rd6+208];
	xor.b32  	%r1056, %r1056, %r678;
	ld.global.u32 	%r679, [%rd6+212];
	xor.b32  	%r1055, %r1055, %r679;
	ld.global.u32 	%r680, [%rd6+216];
	xor.b32  	%r1054, %r1054, %r680;
$L__BB0_27:
	and.b32  	%r682, %r602, 2048;
	setp.eq.s32 	%p15, %r682, 0;
	@%p15 bra 	$L__BB0_29;
	ld.global.u32 	%r683, [%rd6+220];
	xor.b32  	%r1058, %r1058, %r683;
	ld.global.u32 	%r684, [%rd6+224];
	xor.b32  	%r1057, %r1057, %r684;
	ld.global.u32 	%r685, [%rd6+228];
	xor.b32  	%r1056, %r1056, %r685;
	ld.global.u32 	%r686, [%rd6+232];
	xor.b32  	%r1055, %r1055, %r686;
	ld.global.u32 	%r687, [%rd6+236];
	xor.b32  	%r1054, %r1054, %r687;
$L__BB0_29:
	and.b32  	%r689, %r602, 4096;
	setp.eq.s32 	%p16, %r689, 0;
	@%p16 bra 	$L__BB0_31;
	ld.global.u32 	%r690, [%rd6+240];
	xor.b32  	%r1058, %r1058, %r690;
	ld.global.u32 	%r691, [%rd6+244];
	xor.b32  	%r1057, %r1057, %r691;
	ld.global.u32 	%r692, [%rd6+248];
	xor.b32  	%r1056, %r1056, %r692;
	ld.global.u32 	%r693, [%rd6+252];
	xor.b32  	%r1055, %r1055, %r693;
	ld.global.u32 	%r694, [%rd6+256];
	xor.b32  	%r1054, %r1054, %r694;
$L__BB0_31:
	and.b32  	%r696, %r602, 8192;
	setp.eq.s32 	%p17, %r696, 0;
	@%p17 bra 	$L__BB0_33;
	ld.global.u32 	%r697, [%rd6+260];
	xor.b32  	%r1058, %r1058, %r697;
	ld.global.u32 	%r698, [%rd6+264];
	xor.b32  	%r1057, %r1057, %r698;
	ld.global.u32 	%r699, [%rd6+268];
	xor.b32  	%r1056, %r1056, %r699;
	ld.global.u32 	%r700, [%rd6+272];
	xor.b32  	%r1055, %r1055, %r700;
	ld.global.u32 	%r701, [%rd6+276];
	xor.b32  	%r1054, %r1054, %r701;
$L__BB0_33:
	and.b32  	%r703, %r602, 16384;
	setp.eq.s32 	%p18, %r703, 0;
	@%p18 bra 	$L__BB0_35;
	ld.global.u32 	%r704, [%rd6+280];
	xor.b32  	%r1058, %r1058, %r704;
	ld.global.u32 	%r705, [%rd6+284];
	xor.b32  	%r1057, %r1057, %r705;
	ld.global.u32 	%r706, [%rd6+288];
	xor.b32  	%r1056, %r1056, %r706;
	ld.global.u32 	%r707, [%rd6+292];
	xor.b32  	%r1055, %r1055, %r707;
	ld.global.u32 	%r708, [%rd6+296];
	xor.b32  	%r1054, %r1054, %r708;
$L__BB0_35:
	and.b32  	%r710, %r602, 32768;
	setp.eq.s32 	%p19, %r710, 0;
	@%p19 bra 	$L__BB0_37;
	ld.global.u32 	%r711, [%rd6+300];
	xor.b32  	%r1058, %r1058, %r711;
	ld.global.u32 	%r712, [%rd6+304];
	xor.b32  	%r1057, %r1057, %r712;
	ld.global.u32 	%r713, [%rd6+308];
	xor.b32  	%r1056, %r1056, %r713;
	ld.global.u32 	%r714, [%rd6+312];
	xor.b32  	%r1055, %r1055, %r714;
	ld.global.u32 	%r715, [%rd6+316];
	xor.b32  	%r1054, %r1054, %r715;
$L__BB0_37:
	add.s32 	%r1053, %r1053, 16;
	setp.ne.s32 	%p20, %r1053, 32;
	@%p20 bra 	$L__BB0_5;
	mad.lo.s32 	%r716, %r1047, -31, %r19;
	add.s32 	%r1047, %r716, 1;
	setp.ne.s32 	%p21, %r1047, 5;
	@%p21 bra 	$L__BB0_4;
	st.local.u32 	[%rd1+4], %r1058;
	st.local.v2.u32 	[%rd1+8], {%r1057, %r1056};
	st.local.v2.u32 	[%rd1+16], {%r1055, %r1054};
	setp.eq.s64 	%p22, %rd4, 1;
	@%p22 bra 	$L__BB0_114;
	mov.b32 	%r1054, 0;
	mov.u32 	%r1055, %r1054;
	mov.u32 	%r1056, %r1054;
	mov.u32 	%r1057, %r1054;
	mov.u32 	%r1058, %r1054;
	mov.u32 	%r1139, %r1054;
$L__BB0_41:
	mul.wide.u32 	%rd17, %r1139, 4;
	add.s64 	%rd18, %rd1, %rd17;
	ld.local.u32 	%r194, [%rd18+4];
	shl.b32 	%r195, %r1139, 5;
	mov.b32 	%r1145, 0;
$L__BB0_42:
	.pragma "nounroll";
	shr.u32 	%r719, %r194, %r1145;
	and.b32  	%r720, %r719, 1;
	setp.eq.b32 	%p23, %r720, 1;
	not.pred 	%p24, %p23;
	add.s32 	%r721, %r195, %r1145;
	mul.lo.s32 	%r722, %r721, 5;
	mul.wide.u32 	%rd19, %r722, 4;
	add.s64 	%rd7, %rd5, %rd19;
	@%p24 bra 	$L__BB0_44;
	ld.global.u32 	%r723, [%rd7];
	xor.b32  	%r1058, %r1058, %r723;
	ld.global.u32 	%r724, [%rd7+4];
	xor.b32  	%r1057, %r1057, %r724;
	ld.global.u32 	%r725, [%rd7+8];
	xor.b32  	%r1056, %r1056, %r725;
	ld.global.u32 	%r726, [%rd7+12];
	xor.b32  	%r1055, %r1055, %r726;
	ld.global.u32 	%r727, [%rd7+16];
	xor.b32  	%r1054, %r1054, %r727;
$L__BB0_44:
	and.b32  	%r729, %r719, 2;
	setp.eq.s32 	%p25, %r729, 0;
	@%p25 bra 	$L__BB0_46;
	ld.global.u32 	%r730, [%rd7+20];
	xor.b32  	%r1058, %r1058, %r730;
	ld.global.u32 	%r731, [%rd7+24];
	xor.b32  	%r1057, %r1057, %r731;
	ld.global.u32 	%r732, [%rd7+28];
	xor.b32  	%r1056, %r1056, %r732;
	ld.global.u32 	%r733, [%rd7+32];
	xor.b32  	%r1055, %r1055, %r733;
	ld.global.u32 	%r734, [%rd7+36];
	xor.b32  	%r1054, %r1054, %r734;
$L__BB0_46:
	and.b32  	%r736, %r719, 4;
	setp.eq.s32 	%p26, %r736, 0;
	@%p26 bra 	$L__BB0_48;
	ld.global.u32 	%r737, [%rd7+40];
	xor.b32  	%r1058, %r1058, %r737;
	ld.global.u32 	%r738, [%rd7+44];
	xor.b32  	%r1057, %r1057, %r738;
	ld.global.u32 	%r739, [%rd7+48];
	xor.b32  	%r1056, %r1056, %r739;
	ld.global.u32 	%r740, [%rd7+52];
	xor.b32  	%r1055, %r1055, %r740;
	ld.global.u32 	%r741, [%rd7+56];
	xor.b32  	%r1054, %r1054, %r741;
$L__BB0_48:
	and.b32  	%r743, %r719, 8;
	setp.eq.s32 	%p27, %r743, 0;
	@%p27 bra 	$L__BB0_50;
	ld.global.u32 	%r744, [%rd7+60];
	xor.b32  	%r1058, %r1058, %r744;
	ld.global.u32 	%r745, [%rd7+64];
	xor.b32  	%r1057, %r1057, %r745;
	ld.global.u32 	%r746, [%rd7+68];
	xor.b32  	%r1056, %r1056, %r746;
	ld.global.u32 	%r747, [%rd7+72];
	xor.b32  	%r1055, %r1055, %r747;
	ld.global.u32 	%r748, [%rd7+76];
	xor.b32  	%r1054, %r1054, %r748;
$L__BB0_50:
	and.b32  	%r750, %r719, 16;
	setp.eq.s32 	%p28, %r750, 0;
	@%p28 bra 	$L__BB0_52;
	ld.global.u32 	%r751, [%rd7+80];
	xor.b32  	%r1058, %r1058, %r751;
	ld.global.u32 	%r752, [%rd7+84];
	xor.b32  	%r1057, %r1057, %r752;
	ld.global.u32 	%r753, [%rd7+88];
	xor.b32  	%r1056, %r1056, %r753;
	ld.global.u32 	%r754, [%rd7+92];
	xor.b32  	%r1055, %r1055, %r754;
	ld.global.u32 	%r755, [%rd7+96];
	xor.b32  	%r1054, %r1054, %r755;
$L__BB0_52:
	and.b32  	%r757, %r719, 32;
	setp.eq.s32 	%p29, %r757, 0;
	@%p29 bra 	$L__BB0_54;
	ld.global.u32 	%r758, [%rd7+100];
	xor.b32  	%r1058, %r1058, %r758;
	ld.global.u32 	%r759, [%rd7+104];
	xor.b32  	%r1057, %r1057, %r759;
	ld.global.u32 	%r760, [%rd7+108];
	xor.b32  	%r1056, %r1056, %r760;
	ld.global.u32 	%r761, [%rd7+112];
	xor.b32  	%r1055, %r1055, %r761;
	ld.global.u32 	%r762, [%rd7+116];
	xor.b32  	%r1054, %r1054, %r762;
$L__BB0_54:
	and.b32  	%r764, %r719, 64;
	setp.eq.s32 	%p30, %r764, 0;
	@%p30 bra 	$L__BB0_56;
	ld.global.u32 	%r765, [%rd7+120];
	xor.b32  	%r1058, %r1058, %r765;
	ld.global.u32 	%r766, [%rd7+124];
	xor.b32  	%r1057, %r1057, %r766;
	ld.global.u32 	%r767, [%rd7+128];
	xor.b32  	%r1056, %r1056, %r767;
	ld.global.u32 	%r768, [%rd7+132];
	xor.b32  	%r1055, %r1055, %r768;
	ld.global.u32 	%r769, [%rd7+136];
	xor.b32  	%r1054, %r1054, %r769;
$L__BB0_56:
	and.b32  	%r771, %r719, 128;
	setp.eq.s32 	%p31, %r771, 0;
	@%p31 bra 	$L__BB0_58;
	ld.global.u32 	%r772, [%rd7+140];
	xor.b32  	%r1058, %r1058, %r772;
	ld.global.u32 	%r773, [%rd7+144];
	xor.b32  	%r1057, %r1057, %r773;
	ld.global.u32 	%r774, [%rd7+148];
	xor.b32  	%r1056, %r1056, %r774;
	ld.global.u32 	%r775, [%rd7+152];
	xor.b32  	%r1055, %r1055, %r775;
	ld.global.u32 	%r776, [%rd7+156];
	xor.b32  	%r1054, %r1054, %r776;
$L__BB0_58:
	and.b32  	%r778, %r719, 256;
	setp.eq.s32 	%p32, %r778, 0;
	@%p32 bra 	$L__BB0_60;
	ld.global.u32 	%r779, [%rd7+160];
	xor.b32  	%r1058, %r1058, %r779;
	ld.global.u32 	%r780, [%rd7+164];
	xor.b32  	%r1057, %r1057, %r780;
	ld.global.u32 	%r781, [%rd7+168];
	xor.b32  	%r1056, %r1056, %r781;
	ld.global.u32 	%r782, [%rd7+172];
	xor.b32  	%r1055, %r1055, %r782;
	ld.global.u32 	%r783, [%rd7+176];
	xor.b32  	%r1054, %r1054, %r783;
$L__BB0_60:
	and.b32  	%r785, %r719, 512;
	setp.eq.s32 	%p33, %r785, 0;
	@%p33 bra 	$L__BB0_62;
	ld.global.u32 	%r786, [%rd7+180];
	xor.b32  	%r1058, %r1058, %r786;
	ld.global.u32 	%r787, [%rd7+184];
	xor.b32  	%r1057, %r1057, %r787;
	ld.global.u32 	%r788, [%rd7+188];
	xor.b32  	%r1056, %r1056, %r788;
	ld.global.u32 	%r789, [%rd7+192];
	xor.b32  	%r1055, %r1055, %r789;
	ld.global.u32 	%r790, [%rd7+196];
	xor.b32  	%r1054, %r1054, %r790;
$L__BB0_62:
	and.b32  	%r792, %r719, 1024;
	setp.eq.s32 	%p34, %r792, 0;
	@%p34 bra 	$L__BB0_64;
	ld.global.u32 	%r793, [%rd7+200];
	xor.b32  	%r1058, %r1058, %r793;
	ld.global.u32 	%r794, [%rd7+204];
	xor.b32  	%r1057, %r1057, %r794;
	ld.global.u32 	%r795, [%rd7+208];
	xor.b32  	%r1056, %r1056, %r795;
	ld.global.u32 	%r796, [%rd7+212];
	xor.b32  	%r1055, %r1055, %r796;
	ld.global.u32 	%r797, [%rd7+216];
	xor.b32  	%r1054, %r1054, %r797;
$L__BB0_64:
	and.b32  	%r799, %r719, 2048;
	setp.eq.s32 	%p35, %r799, 0;
	@%p35 bra 	$L__BB0_66;
	ld.global.u32 	%r800, [%rd7+220];
	xor.b32  	%r1058, %r1058, %r800;
	ld.global.u32 	%r801, [%rd7+224];
	xor.b32  	%r1057, %r1057, %r801;
	ld.global.u32 	%r802, [%rd7+228];
	xor.b32  	%r1056, %r1056, %r802;
	ld.global.u32 	%r803, [%rd7+232];
	xor.b32  	%r1055, %r1055, %r803;
	ld.global.u32 	%r804, [%rd7+236];
	xor.b32  	%r1054, %r1054, %r804;
$L__BB0_66:
	and.b32  	%r806, %r719, 4096;
	setp.eq.s32 	%p36, %r806, 0;
	@%p36 bra 	$L__BB0_68;
	ld.global.u32 	%r807, [%rd7+240];
	xor.b32  	%r1058, %r1058, %r807;
	ld.global.u32 	%r808, [%rd7+244];
	xor.b32  	%r1057, %r1057, %r808;
	ld.global.u32 	%r809, [%rd7+248];
	xor.b32  	%r1056, %r1056, %r809;
	ld.global.u32 	%r810, [%rd7+252];
	xor.b32  	%r1055, %r1055, %r810;
	ld.global.u32 	%r811, [%rd7+256];
	xor.b32  	%r1054, %r1054, %r811;
$L__BB0_68:
	and.b32  	%r813, %r719, 8192;
	setp.eq.s32 	%p37, %r813, 0;
	@%p37 bra 	$L__BB0_70;
	ld.global.u32 	%r814, [%rd7+260];
	xor.b32  	%r1058, %r1058, %r814;
	ld.global.u32 	%r815, [%rd7+264];
	xor.b32  	%r1057, %r1057, %r815;
	ld.global.u32 	%r816, [%rd7+268];
	xor.b32  	%r1056, %r1056, %r816;
	ld.global.u32 	%r817, [%rd7+272];
	xor.b32  	%r1055, %r1055, %r817;
	ld.global.u32 	%r818, [%rd7+276];
	xor.b32  	%r1054, %r1054, %r818;
$L__BB0_70:
	and.b32  	%r820, %r719, 16384;
	setp.eq.s32 	%p38, %r820, 0;
	@%p38 bra 	$L__BB0_72;
	ld.global.u32 	%r821, [%rd7+280];
	xor.b32  	%r1058, %r1058, %r821;
	ld.global.u32 	%r822, [%rd7+284];
	xor.b32  	%r1057, %r1057, %r822;
	ld.global.u32 	%r823, [%rd7+288];
	xor.b32  	%r1056, %r1056, %r823;
	ld.global.u32 	%r824, [%rd7+292];
	xor.b32  	%r1055, %r1055, %r824;
	ld.global.u32 	%r825, [%rd7+296];
	xor.b32  	%r1054, %r1054, %r825;
$L__BB0_72:
	and.b32  	%r827, %r719, 32768;
	setp.eq.s32 	%p39, %r827, 0;
	@%p39 bra 	$L__BB0_74;
	ld.global.u32 	%r828, [%rd7+300];
	xor.b32  	%r1058, %r1058, %r828;
	ld.global.u32 	%r829, [%rd7+304];
	xor.b32  	%r1057, %r1057, %r829;
	ld.global.u32 	%r830, [%rd7+308];
	xor.b32  	%r1056, %r1056, %r830;
	ld.global.u32 	%r831, [%rd7+312];
	xor.b32  	%r1055, %r1055, %r831;
	ld.global.u32 	%r832, [%rd7+316];
	xor.b32  	%r1054, %r1054, %r832;
$L__BB0_74:
	add.s32 	%r1145, %r1145, 16;
	setp.ne.s32 	%p40, %r1145, 32;
	@%p40 bra 	$L__BB0_42;
	mad.lo.s32 	%r833, %r1139, -31, %r195;
	add.s32 	%r1139, %r833, 1;
	setp.ne.s32 	%p41, %r1139, 5;
	@%p41 bra 	$L__BB0_41;
	st.local.u32 	[%rd1+4], %r1058;
	st.local.v2.u32 	[%rd1+8], {%r1057, %r1056};
	st.local.v2.u32 	[%rd1+16], {%r1055, %r1054};
	setp.ne.s64 	%p42, %rd4, 3;
	@%p42 bra 	$L__BB0_114;
	mov.b32 	%r1054, 0;
	mov.u32 	%r1055, %r1054;
	mov.u32 	%r1056, %r1054;
	mov.u32 	%r1057, %r1054;
	mov.u32 	%r1058, %r1054;
	mov.u32 	%r1231, %r1054;
$L__BB0_78:
	mul.wide.u32 	%rd20, %r1231, 4;
	add.s64 	%rd21, %rd1, %rd20;
	ld.local.u32 	%r370, [%rd21+4];
	shl.b32 	%r371, %r1231, 5;
	mov.b32 	%r1237, 0;
$L__BB0_79:
	.pragma "nounroll";
	shr.u32 	%r836, %r370, %r1237;
	and.b32  	%r837, %r836, 1;
	setp.eq.b32 	%p43, %r837, 1;
	not.pred 	%p44, %p43;
	add.s32 	%r838, %r371, %r1237;
	mul.lo.s32 	%r839, %r838, 5;
	mul.wide.u32 	%rd22, %r839, 4;
	add.s64 	%rd8, %rd5, %rd22;
	@%p44 bra 	$L__BB0_81;
	ld.global.u32 	%r840, [%rd8];
	xor.b32  	%r1058, %r1058, %r840;
	ld.global.u32 	%r841, [%rd8+4];
	xor.b32  	%r1057, %r1057, %r841;
	ld.global.u32 	%r842, [%rd8+8];
	xor.b32  	%r1056, %r1056, %r842;
	ld.global.u32 	%r843, [%rd8+12];
	xor.b32  	%r1055, %r1055, %r843;
	ld.global.u32 	%r844, [%rd8+16];
	xor.b32  	%r1054, %r1054, %r844;
$L__BB0_81:
	and.b32  	%r846, %r836, 2;
	setp.eq.s32 	%p45, %r846, 0;
	@%p45 bra 	$L__BB0_83;
	ld.global.u32 	%r847, [%rd8+20];
	xor.b32  	%r1058, %r1058, %r847;
	ld.global.u32 	%r848, [%rd8+24];
	xor.b32  	%r1057, %r1057, %r848;
	ld.global.u32 	%r849, [%rd8+28];
	xor.b32  	%r1056, %r1056, %r849;
	ld.global.u32 	%r850, [%rd8+32];
	xor.b32  	%r1055, %r1055, %r850;
	ld.global.u32 	%r851, [%rd8+36];
	xor.b32  	%r1054, %r1054, %r851;
$L__BB0_83:
	and.b32  	%r853, %r836, 4;
	setp.eq.s32 	%p46, %r853, 0;
	@%p46 bra 	$L__BB0_85;
	ld.global.u32 	%r854, [%rd8+40];
	xor.b32  	%r1058, %r1058, %r854;
	ld.global.u32 	%r855, [%rd8+44];
	xor.b32  	%r1057, %r1057, %r855;
	ld.global.u32 	%r856, [%rd8+48];
	xor.b32  	%r1056, %r1056, %r856;
	ld.global.u32 	%r857, [%rd8+52];
	xor.b32  	%r1055, %r1055, %r857;
	ld.global.u32 	%r858, [%rd8+56];
	xor.b32  	%r1054, %r1054, %r858;
$L__BB0_85:
	and.b32  	%r860, %r836, 8;
	setp.eq.s32 	%p47, %r860, 0;
	@%p47 bra 	$L__BB0_87;
	ld.global.u32 	%r861, [%rd8+60];
	xor.b32  	%r1058, %r1058, %r861;
	ld.global.u32 	%r862, [%rd8+64];
	xor.b32  	%r1057, %r1057, %r862;
	ld.global.u32 	%r863, [%rd8+68];
	xor.b32  	%r1056, %r1056, %r863;
	ld.global.u32 	%r864, [%rd8+72];
	xor.b32  	%r1055, %r1055, %r864;
	ld.global.u32 	%r865, [%rd8+76];
	xor.b32  	%r1054, %r1054, %r865;
$L__BB0_87:
	and.b32  	%r867, %r836, 16;
	setp.eq.s32 	%p48, %r867, 0;
	@%p48 bra 	$L__BB0_89;
	ld.global.u32 	%r868, [%rd8+80];
	xor.b32  	%r1058, %r1058, %r868;
	ld.global.u32 	%r869, [%rd8+84];
	xor.b32  	%r1057, %r1057, %r869;
	ld.global.u32 	%r870, [%rd8+88];
	xor.b32  	%r1056, %r1056, %r870;
	ld.global.u32 	%r871, [%rd8+92];
	xor.b32  	%r1055, %r1055, %r871;
	ld.global.u32 	%r872, [%rd8+96];
	xor.b32  	%r1054, %r1054, %r872;
$L__BB0_89:
	and.b32  	%r874, %r836, 32;
	setp.eq.s32 	%p49, %r874, 0;
	@%p49 bra 	$L__BB0_91;
	ld.global.u32 	%r875, [%rd8+100];
	xor.b32  	%r1058, %r1058, %r875;
	ld.global.u32 	%r876, [%rd8+104];
	xor.b32  	%r1057, %r1057, %r876;
	ld.global.u32 	%r877, [%rd8+108];
	xor.b32  	%r1056, %r1056, %r877;
	ld.global.u32 	%r878, [%rd8+112];
	xor.b32  	%r1055, %r1055, %r878;
	ld.global.u32 	%r879, [%rd8+116];
	xor.b32  	%r1054, %r1054, %r879;
$L__BB0_91:
	and.b32  	%r881, %r836, 64;
	setp.eq.s32 	%p50, %r881, 0;
	@%p50 bra 	$L__BB0_93;
	ld.global.u32 	%r882, [%rd8+120];
	xor.b32  	%r1058, %r1058, %r882;
	ld.global.u32 	%r883, [%rd8+124];
	xor.b32  	%r1057, %r1057, %r883;
	ld.global.u32 	%r884, [%rd8+128];
	xor.b32  	%r1056, %r1056, %r884;
	ld.global.u32 	%r885, [%rd8+132];
	xor.b32  	%r1055, %r1055, %r885;
	ld.global.u32 	%r886, [%rd8+136];
	xor.b32  	%r1054, %r1054, %r886;
$L__BB0_93:
	and.b32  	%r888, %r836, 128;
	setp.eq.s32 	%p51, %r888, 0;
	@%p51 bra 	$L__BB0_95;
	ld.global.u32 	%r889, [%rd8+140];
	xor.b32  	%r1058, %r1058, %r889;
	ld.global.u32 	%r890, [%rd8+144];
	xor.b32  	%r1057, %r1057, %r890;
	ld.global.u32 	%r891, [%rd8+148];
	xor.b32  	%r1056, %r1056, %r891;
	ld.global.u32 	%r892, [%rd8+152];
	xor.b32  	%r1055, %r1055, %r892;
	ld.global.u32 	%r893, [%rd8+156];
	xor.b32  	%r1054, %r1054, %r893;
$L__BB0_95:
	and.b32  	%r895, %r836, 256;
	setp.eq.s32 	%p52, %r895, 0;
	@%p52 bra 	$L__BB0_97;
	ld.global.u32 	%r896, [%rd8+160];
	xor.b32  	%r1058, %r1058, %r896;
	ld.global.u32 	%r897, [%rd8+164];
	xor.b32  	%r1057, %r1057, %r897;
	ld.global.u32 	%r898, [%rd8+168];
	xor.b32  	%r1056, %r1056, %r898;
	ld.global.u32 	%r899, [%rd8+172];
	xor.b32  	%r1055, %r1055, %r899;
	ld.global.u32 	%r900, [%rd8+176];
	xor.b32  	%r1054, %r1054, %r900;
$L__BB0_97:
	and.b32  	%r902, %r836, 512;
	setp.eq.s32 	%p53, %r902, 0;
	@%p53 bra 	$L__BB0_99;
	ld.global.u32 	%r903, [%rd8+180];
	xor.b32  	%r1058, %r1058, %r903;
	ld.global.u32 	%r904, [%rd8+184];
	xor.b32  	%r1057, %r1057, %r904;
	ld.global.u32 	%r905, [%rd8+188];
	xor.b32  	%r1056, %r1056, %r905;
	ld.global.u32 	%r906, [%rd8+192];
	xor.b32  	%r1055, %r1055, %r906;
	ld.global.u32 	%r907, [%rd8+196];
	xor.b32  	%r1054, %r1054, %r907;
$L__BB0_99:
	and.b32  	%r909, %r836, 1024;
	setp.eq.s32 	%p54, %r909, 0;
	@%p54 bra 	$L__BB0_101;
	ld.global.u32 	%r910, [%rd8+200];
	xor.b32  	%r1058, %r1058, %r910;
	ld.global.u32 	%r911, [%rd8+204];
	xor.b32  	%r1057, %r1057, %r911;
	ld.global.u32 	%r912, [%rd8+208];
	xor.b32  	%r1056, %r1056, %r912;
	ld.global.u32 	%r913, [%rd8+212];
	xor.b32  	%r1055, %r1055, %r913;
	ld.global.u32 	%r914, [%rd8+216];
	xor.b32  	%r1054, %r1054, %r914;
$L__BB0_101:
	and.b32  	%r916, %r836, 2048;
	setp.eq.s32 	%p55, %r916, 0;
	@%p55 bra 	$L__BB0_103;
	ld.global.u32 	%r917, [%rd8+220];
	xor.b32  	%r1058, %r1058, %r917;
	ld.global.u32 	%r918, [%rd8+224];
	xor.b32  	%r1057, %r1057, %r918;
	ld.global.u32 	%r919, [%rd8+228];
	xor.b32  	%r1056, %r1056, %r919;
	ld.global.u32 	%r920, [%rd8+232];
	xor.b32  	%r1055, %r1055, %r920;
	ld.global.u32 	%r921, [%rd8+236];
	xor.b32  	%r1054, %r1054, %r921;
$L__BB0_103:
	and.b32  	%r923, %r836, 4096;
	setp.eq.s32 	%p56, %r923, 0;
	@%p56 bra 	$L__BB0_105;
	ld.global.u32 	%r924, [%rd8+240];
	xor.b32  	%r1058, %r1058, %r924;
	ld.global.u32 	%r925, [%rd8+244];
	xor.b32  	%r1057, %r1057, %r925;
	ld.global.u32 	%r926, [%rd8+248];
	xor.b32  	%r1056, %r1056, %r926;
	ld.global.u32 	%r927, [%rd8+252];
	xor.b32  	%r1055, %r1055, %r927;
	ld.global.u32 	%r928, [%rd8+256];
	xor.b32  	%r1054, %r1054, %r928;
$L__BB0_105:
	and.b32  	%r930, %r836, 8192;
	setp.eq.s32 	%p57, %r930, 0;
	@%p57 bra 	$L__BB0_107;
	ld.global.u32 	%r931, [%rd8+260];
	xor.b32  	%r1058, %r1058, %r931;
	ld.global.u32 	%r932, [%rd8+264];
	xor.b32  	%r1057, %r1057, %r932;
	ld.global.u32 	%r933, [%rd8+268];
	xor.b32  	%r1056, %r1056, %r933;
	ld.global.u32 	%r934, [%rd8+272];
	xor.b32  	%r1055, %r1055, %r934;
	ld.global.u32 	%r935, [%rd8+276];
	xor.b32  	%r1054, %r1054, %r935;
$L__BB0_107:
	and.b32  	%r937, %r836, 16384;
	setp.eq.s32 	%p58, %r937, 0;
	@%p58 bra 	$L__BB0_109;
	ld.global.u32 	%r938, [%rd8+280];
	xor.b32  	%r1058, %r1058, %r938;
	ld.global.u32 	%r939, [%rd8+284];
	xor.b32  	%r1057, %r1057, %r939;
	ld.global.u32 	%r940, [%rd8+288];
	xor.b32  	%r1056, %r1056, %r940;
	ld.global.u32 	%r941, [%rd8+292];
	xor.b32  	%r1055, %r1055, %r941;
	ld.global.u32 	%r942, [%rd8+296];
	xor.b32  	%r1054, %r1054, %r942;
$L__BB0_109:
	and.b32  	%r944, %r836, 32768;
	setp.eq.s32 	%p59, %r944, 0;
	@%p59 bra 	$L__BB0_111;
	ld.global.u32 	%r945, [%rd8+300];
	xor.b32  	%r1058, %r1058, %r945;
	ld.global.u32 	%r946, [%rd8+304];
	xor.b32  	%r1057, %r1057, %r946;
	ld.global.u32 	%r947, [%rd8+308];
	xor.b32  	%r1056, %r1056, %r947;
	ld.global.u32 	%r948, [%rd8+312];
	xor.b32  	%r1055, %r1055, %r948;
	ld.global.u32 	%r949, [%rd8+316];
	xor.b32  	%r1054, %r1054, %r949;
$L__BB0_111:
	add.s32 	%r1237, %r1237, 16;
	setp.ne.s32 	%p60, %r1237, 32;
	@%p60 bra 	$L__BB0_79;
	mad.lo.s32 	%r950, %r1231, -31, %r371;
	add.s32 	%r1231, %r950, 1;
	setp.ne.s32 	%p61, %r1231, 5;
	@%p61 bra 	$L__BB0_78;
	st.local.u32 	[%rd1+4], %r1058;
	st.local.v2.u32 	[%rd1+8], {%r1057, %r1056};
	st.local.v2.u32 	[%rd1+16], {%r1055, %r1054};
$L__BB0_114:
	shr.u64 	%rd26, %rd3, 2;
	add.s32 	%r1041, %r1041, 1;
	setp.gt.u64 	%p62, %rd3, 3;
	@%p62 bra 	$L__BB0_2;
$L__BB0_115:
	cvt.u32.u64 	%r951, %rd2;
	setp.ge.s32 	%p63, %r951, %r588;
	@%p63 bra 	$L__BB0_125;
	setp.lt.s32 	%p64, %r587, 1;
	mov.f32 	%f65, 0f00000000;
	mov.f32 	%f66, %f65;
	@%p64 bra 	$L__BB0_124;
	and.b32  	%r551, %r587, 3;
	setp.lt.u32 	%p65, %r587, 4;
	mov.f32 	%f66, 0f00000000;
	mov.f32 	%f65, %f66;
	@%p65 bra 	$L__BB0_121;
	and.b32  	%r952, %r587, 2147483644;
	neg.s32 	%r1328, %r952;
	mov.f32 	%f66, 0f00000000;
$L__BB0_119:
	shr.u32 	%r953, %r1058, 2;
	xor.b32  	%r954, %r953, %r1058;
	shl.b32 	%r955, %r1054, 4;
	shl.b32 	%r956, %r954, 1;
	xor.b32  	%r957, %r956, %r955;
	xor.b32  	%r958, %r957, %r954;
	xor.b32  	%r959, %r958, %r1054;
	add.s32 	%r960, %r1329, -638133224;
	add.s32 	%r961, %r960, %r959;
	add.s32 	%r962, %r961, 362437;
	cvt.rn.f32.u32 	%f19, %r962;
	fma.rn.f32 	%f20, %f19, 0f2F800000, 0f2F000000;
	add.f32 	%f21, %f20, 0fBF000000;
	shr.u32 	%r963, %r1057, 2;
	xor.b32  	%r964, %r963, %r1057;
	shl.b32 	%r965, %r959, 4;
	shl.b32 	%r966, %r964, 1;
	xor.b32  	%r967, %r966, %r965;
	xor.b32  	%r968, %r967, %r964;
	xor.b32  	%r969, %r968, %r959;
	add.s32 	%r970, %r960, %r969;
	add.s32 	%r971, %r970, 724874;
	cvt.rn.f32.u32 	%f22, %r971;
	fma.rn.f32 	%f23, %f22, 0f2F800000, 0f2F000000;
	add.f32 	%f24, %f23, 0fBF000000;
	add.f32 	%f25, %f65, %f21;
	add.f32 	%f26, %f66, %f24;
	shr.u32 	%r972, %r1056, 2;
	xor.b32  	%r973, %r972, %r1056;
	shl.b32 	%r974, %r969, 4;
	shl.b32 	%r975, %r973, 1;
	xor.b32  	%r976, %r975, %r974;
	xor.b32  	%r977, %r976, %r973;
	xor.b32  	%r978, %r977, %r969;
	add.s32 	%r979, %r960, %r978;
	add.s32 	%r980, %r979, 1087311;
	cvt.rn.f32.u32 	%f27, %r980;
	fma.rn.f32 	%f28, %f27, 0f2F800000, 0f2F000000;
	add.f32 	%f29, %f28, 0fBF000000;
	shr.u32 	%r981, %r1055, 2;
	xor.b32  	%r982, %r981, %r1055;
	shl.b32 	%r983, %r978, 4;
	shl.b32 	%r984, %r982, 1;
	xor.b32  	%r985, %r984, %r983;
	xor.b32  	%r986, %r985, %r982;
	xor.b32  	%r1058, %r986, %r978;
	add.s32 	%r987, %r960, %r1058;
	add.s32 	%r988, %r987, 1449748;
	cvt.rn.f32.u32 	%f30, %r988;
	fma.rn.f32 	%f31, %f30, 0f2F800000, 0f2F000000;
	add.f32 	%f32, %f31, 0fBF000000;
	add.f32 	%f33, %f25, %f29;
	add.f32 	%f34, %f26, %f32;
	shr.u32 	%r989, %r1054, 2;
	xor.b32  	%r990, %r989, %r1054;
	shl.b32 	%r991, %r1058, 4;
	shl.b32 	%r992, %r990, 1;
	xor.b32  	%r993, %r992, %r991;
	xor.b32  	%r994, %r993, %r990;
	xor.b32  	%r1057, %r994, %r1058;
	add.s32 	%r995, %r960, %r1057;
	add.s32 	%r996, %r995, 1812185;
	cvt.rn.f32.u32 	%f35, %r996;
	fma.rn.f32 	%f36, %f35, 0f2F800000, 0f2F000000;
	add.f32 	%f37, %f36, 0fBF000000;
	shr.u32 	%r997, %r959, 2;
	xor.b32  	%r998, %r997, %r959;
	shl.b32 	%r999, %r1057, 4;
	shl.b32 	%r1000, %r998, 1;
	xor.b32  	%r1001, %r1000, %r999;
	xor.b32  	%r1002, %r1001, %r998;
	xor.b32  	%r1056, %r1002, %r1057;
	add.s32 	%r1003, %r960, %r1056;
	add.s32 	%r1004, %r1003, 2174622;
	cvt.rn.f32.u32 	%f38, %r1004;
	fma.rn.f32 	%f39, %f38, 0f2F800000, 0f2F000000;
	add.f32 	%f40, %f39, 0fBF000000;
	add.f32 	%f41, %f33, %f37;
	add.f32 	%f42, %f34, %f40;
	shr.u32 	%r1005, %r969, 2;
	xor.b32  	%r1006, %r1005, %r969;
	shl.b32 	%r1007, %r1056, 4;
	shl.b32 	%r1008, %r1006, 1;
	xor.b32  	%r1009, %r1008, %r1007;
	xor.b32  	%r1010, %r1009, %r1006;
	xor.b32  	%r1055, %r1010, %r1056;
	add.s32 	%r1011, %r960, %r1055;
	add.s32 	%r1012, %r1011, 2537059;
	cvt.rn.f32.u32 	%f43, %r1012;
	fma.rn.f32 	%f44, %f43, 0f2F800000, 0f2F000000;
	add.f32 	%f45, %f44, 0fBF000000;
	shr.u32 	%r1013, %r978, 2;
	xor.b32  	%r1014, %r1013, %r978;
	shl.b32 	%r1015, %r1055, 4;
	shl.b32 	%r1016, %r1014, 1;
	xor.b32  	%r1017, %r1016, %r1015;
	xor.b32  	%r1018, %r1017, %r1014;
	xor.b32  	%r1054, %r1018, %r1055;
	add.s32 	%r1019, %r960, %r1054;
	add.s32 	%r1020, %r1019, 2899496;
	cvt.rn.f32.u32 	%f46, %r1020;
	fma.rn.f32 	%f47, %f46, 0f2F800000, 0f2F000000;
	add.f32 	%f48, %f47, 0fBF000000;
	add.f32 	%f65, %f41, %f45;
	add.f32 	%f66, %f42, %f48;
	add.s32 	%r1329, %r1329, 2899496;
	add.s32 	%r1328, %r1328, 4;
	setp.ne.s32 	%p66, %r1328, 0;
	@%p66 bra 	$L__BB0_119;
	add.s32 	%r1335, %r1329, -638133224;
$L__BB0_121:
	setp.eq.s32 	%p67, %r551, 0;
	@%p67 bra 	$L__BB0_124;
	add.s32 	%r1342, %r1335, 724874;
	neg.s32 	%r1341, %r551;
$L__BB0_123:
	.pragma "nounroll";
	mov.u32 	%r580, %r1056;
	mov.u32 	%r579, %r1055;
	mov.u32 	%r1056, %r1054;
	shr.u32 	%r1021, %r1058, 2;
	xor.b32  	%r1022, %r1021, %r1058;
	shl.b32 	%r1023, %r1056, 4;
	shl.b32 	%r1024, %r1022, 1;
	xor.b32  	%r1025, %r1024, %r1023;
	xor.b32  	%r1026, %r1025, %r1022;
	xor.b32  	%r1055, %r1026, %r1056;
	add.s32 	%r1027, %r1342, %r1055;
	add.s32 	%r1028, %r1027, -362437;
	cvt.rn.f32.u32 	%f49, %r1028;
	fma.rn.f32 	%f50, %f49, 0f2F800000, 0f2F000000;
	add.f32 	%f51, %f50, 0fBF000000;
	shr.u32 	%r1029, %r1057, 2;
	xor.b32  	%r1030, %r1029, %r1057;
	shl.b32 	%r1031, %r1055, 4;
	shl.b32 	%r1032, %r1030, 1;
	xor.b32  	%r1033, %r1032, %r1031;
	xor.b32  	%r1034, %r1033, %r1030;
	xor.b32  	%r1054, %r1034, %r1055;
	add.s32 	%r1035, %r1342, %r1054;
	cvt.rn.f32.u32 	%f52, %r1035;
	fma.rn.f32 	%f53, %f52, 0f2F800000, 0f2F000000;
	add.f32 	%f54, %f53, 0fBF000000;
	add.f32 	%f65, %f65, %f51;
	add.f32 	%f66, %f66, %f54;
	add.s32 	%r1342, %r1342, 724874;
	add.s32 	%r1341, %r1341, 1;
	setp.ne.s32 	%p68, %r1341, 0;
	mov.u32 	%r1057, %r579;
	mov.u32 	%r1058, %r580;
	@%p68 bra 	$L__BB0_123;
$L__BB0_124:
	mul.f32 	%f55, %f66, %f66;
	fma.rn.f32 	%f56, %f65, %f65, %f55;
	cvta.to.global.u64 	%rd23, %rd10;
	shl.b64 	%rd24, %rd2, 2;
	add.s64 	%rd25, %rd23, %rd24;
	st.global.f32 	[%rd25], %f56;
$L__BB0_125:
	ret;

}


// ===== COMPILED SASS (sm_100) =====

	.target	sm_100

	.elftype	@"ET_EXEC"


//--------------------- .note.nv.tkinfo           --------------------------
	.section	.note.nv.tkinfo,"",@"SHT_NOTE"
	.sectionflags	@"SHF_NOTE_NV_TKINFO"
	.tkinfo
        /*0018*/ 	.word	0x00000002
        /*0030*/ 	.string	""
        /*0030*/ 	.string	"ptxas"
        /*0030*/ 	.string	"Cuda compilation tools, release 13.0, V13.0.88"
        /*0030*/ 	.string	"Build cuda_13.0.r13.0/compiler.36424714_0"
        /*0030*/ 	.string	"-arch sm_100 -m 64 "



//--------------------- .note.nv.cuinfo           --------------------------
	.section	.note.nv.cuinfo,"",@"SHT_NOTE"
	.sectionflags	@"SHF_NOTE_NV_CUINFO"
        /*0018*/ 	.short	0x0002
        /*001a*/ 	.short	0x0064
        /*001c*/ 	.short	0x0082
	.zero		2


//--------------------- .nv.info                  --------------------------
	.section	.nv.info,"",@"SHT_CUDA_INFO"
	.align	4


	//----- nvinfo : EIATTR_REGCOUNT
	.align		4
        /*0000*/ 	.byte	0x04, 0x2f
        /*0002*/ 	.short	(.L_10 - .L_9)
	.align		4
.L_9:
        /*0004*/ 	.word	index@(_Z15vector_distancePfjii)
        /*0008*/ 	.word	0x0000001f


	//----- nvinfo : EIATTR_FRAME_SIZE
	.align		4
.L_10:
        /*000c*/ 	.byte	0x04, 0x11
        /*000e*/ 	.short	(.L_12 - .L_11)
	.align		4
.L_11:
        /*0010*/ 	.word	index@(_Z15vector_distancePfjii)
        /*0014*/ 	.word	0x00000030


	//----- nvinfo : EIATTR_MIN_STACK_SIZE
	.align		4
.L_12:
        /*0018*/ 	.byte	0x04, 0x12
        /*001a*/ 	.short	(.L_14 - .L_13)
	.align		4
.L_13:
        /*001c*/ 	.word	index@(_Z15vector_distancePfjii)
        /*0020*/ 	.word	0x00000030
.L_14:


//--------------------- .nv.compat                --------------------------
	.section	.nv.compat,"",@"SHT_CUDA_COMPAT_INFO"
	.align	4
        /*0000*/ 	.byte	0x02, 0x09, 0x00, 0x00, 0x02, 0x02, 0x01, 0x00, 0x02, 0x05, 0x05, 0x00, 0x03, 0x07, 0x01, 0x01
        /*0010*/ 	.byte	0x02, 0x03, 0x00, 0x00, 0x02, 0x06, 0x01, 0x00, 0x04, 0x0b, 0x08, 0x00, 0x09, 0x00, 0x00, 0x00
        /*0020*/ 	.byte	0x00, 0x00, 0x00, 0x00


//--------------------- .nv.info._Z15vector_distancePfjii --------------------------
	.section	.nv.info._Z15vector_distancePfjii,"",@"SHT_CUDA_INFO"
	.sectionflags	@""
	.align	4


	//----- nvinfo : EIATTR_CUDA_API_VERSION
	.align		4
        /*0000*/ 	.byte	0x04, 0x37
        /*0002*/ 	.short	(.L_16 - .L_15)
.L_15:
        /*0004*/ 	.word	0x00000082


	//----- nvinfo : EIATTR_KPARAM_INFO
	.align		4
.L_16:
        /*0008*/ 	.byte	0x04, 0x17
        /*000a*/ 	.short	(.L_18 - .L_17)
.L_17:
        /*000c*/ 	.word	0x00000000
        /*0010*/ 	.short	0x0003
        /*0012*/ 	.short	0x0010
        /*0014*/ 	.byte	0x00, 0xf0, 0x11, 0x00


	//----- nvinfo : EIATTR_KPARAM_INFO
	.align		4
.L_18:
        /*0018*/ 	.byte	0x04, 0x17
        /*001a*/ 	.short	(.L_20 - .L_19)
.L_19:
        /*001c*/ 	.word	0x00000000
        /*0020*/ 	.short	0x0002
        /*0022*/ 	.short	0x000c
        /*0024*/ 	.byte	0x00, 0xf0, 0x11, 0x00


	//----- nvinfo : EIATTR_KPARAM_INFO
	.align		4
.L_20:
        /*0028*/ 	.byte	0x04, 0x17
        /*002a*/ 	.short	(.L_22 - .L_21)
.L_21:
        /*002c*/ 	.word	0x00000000
        /*0030*/ 	.short	0x0001
        /*0032*/ 	.short	0x0008
        /*0034*/ 	.byte	0x00, 0xf0, 0x11, 0x00


	//----- nvinfo : EIATTR_KPARAM_INFO
	.align		4
.L_22:
        /*0038*/ 	.byte	0x04, 0x17
        /*003a*/ 	.short	(.L_24 - .L_23)
.L_23:
        /*003c*/ 	.word	0x00000000
        /*0040*/ 	.short	0x0000
        /*0042*/ 	.short	0x0000
        /*0044*/ 	.byte	0x00, 0xf5, 0x21, 0x00


	//----- nvinfo : EIATTR_SPARSE_MMA_MASK
	.align		4
.L_24:
        /*0048*/ 	.byte	0x03, 0x50
        /*004a*/ 	.short	0x0000


	//----- nvinfo : EIATTR_MAXREG_COUNT
	.align		4
        /*004c*/ 	.byte	0x03, 0x1b
        /*004e*/ 	.short	0x00ff


	//----- nvinfo : EIATTR_MERCURY_ISA_VERSION
	.align		4
        /*0050*/ 	.byte	0x03, 0x5f
        /*0052*/ 	.short	0x0101


	//----- nvinfo : EIATTR_VRC_CTA_INIT_COUNT
	.align		4
        /*0054*/ 	.byte	0x02, 0x4a
	.zero		1
	.zero		1


	//----- nvinfo : EIATTR_EXIT_INSTR_OFFSETS
	.align		4
        /*0058*/ 	.byte	0x04, 0x1c
        /*005a*/ 	.short	(.L_26 - .L_25)


	//   ....[0]....
.L_25:
        /*005c*/ 	.word	0x00002700


	//   ....[1]....
        /*0060*/ 	.word	0x00003060


	//----- nvinfo : EIATTR_CRS_STACK_SIZE
	.align		4
.L_26:
        /*0064*/ 	.byte	0x04, 0x1e
        /*0066*/ 	.short	(.L_28 - .L_27)
.L_27:
        /*0068*/ 	.word	0x00000000


	//----- nvinfo : EIATTR_CBANK_PARAM_SIZE
	.align		4
.L_28:
        /*006c*/ 	.byte	0x03, 0x19
        /*006e*/ 	.short	0x0014


	//----- nvinfo : EIATTR_PARAM_CBANK
	.align		4
        /*0070*/ 	.byte	0x04, 0x0a
        /*0072*/ 	.short	(.L_30 - .L_29)
	.align		4
.L_29:
        /*0074*/ 	.word	index@(.nv.constant0._Z15vector_distancePfjii)
        /*0078*/ 	.short	0x0380
        /*007a*/ 	.short	0x0014


	//----- nvinfo : EIATTR_SW_WAR
	.align		4
.L_30:
        /*007c*/ 	.byte	0x04, 0x36
        /*007e*/ 	.short	(.L_32 - .L_31)
.L_31:
        /*0080*/ 	.word	0x00000008
.L_32:


//--------------------- .nv.callgraph             --------------------------
	.section	.nv.callgraph,"",@"SHT_CUDA_CALLGRAPH"
	.align	4
	.sectionentsize	8
	.align		4
        /*0000*/ 	.word	0x00000000
	.align		4
        /*0004*/ 	.word	0xffffffff
	.align		4
        /*0008*/ 	.word	0x00000000
	.align		4
        /*000c*/ 	.word	0xfffffffe
	.align		4
        /*0010*/ 	.word	0x00000000
	.align		4
        /*0014*/ 	.word	0xfffffffd
	.align		4
        /*0018*/ 	.word	0x00000000
	.align		4
        /*001c*/ 	.word	0xfffffffc


//--------------------- .nv.constant4             --------------------------
	.section	.nv.constant4,"a",@progbits
	.align	8
	.align		8
.nv.constant4:
        /*0000*/ 	.dword	precalc_xorwow_matrix
	.align		8
        /*0008*/ 	.dword	precalc_xorwow_offset_matrix
	.align		8
        /*0010*/ 	.dword	mrg32k3aM1
	.align		8
        /*0018*/ 	.dword	mrg32k3aM2
	.align		8
        /*0020*/ 	.dword	mrg32k3aM1SubSeq
	.align		8
        /*0028*/ 	.dword	mrg32k3aM2SubSeq
	.align		8
        /*0030*/ 	.dword	mrg32k3aM1Seq
	.align		8
        /*0038*/ 	.dword	mrg32k3aM2Seq


//--------------------- .nv.constant3             --------------------------
	.section	.nv.constant3,"a",@progbits
	.align	8
.nv.constant3:
	.type		__cr_lgamma_table,@object
	.size		__cr_lgamma_table,(.L_8 - __cr_lgamma_table)
__cr_lgamma_table:
        /*0000*/ 	.byte	0x00, 0x00, 0x00, 0x00, 0x00, 0x00, 0x00, 0x00, 0x00, 0x00, 0x00, 0x00, 0x00, 0x00, 0x00, 0x00
        /*0010*/ 	.byte	0xef, 0x39, 0xfa, 0xfe, 0x42, 0x2e, 0xe6, 0x3f, 0x02, 0x20, 0x2a, 0xfa, 0x0b, 0xab, 0xfc, 0x3f
        /*0020*/ 	.byte	0xf9, 0x2c, 0x92, 0x7c, 0xa7, 0x6c, 0x09, 0x40, 0xc9, 0x79, 0x44, 0x3c, 0x64, 0x26, 0x13, 0x40
        /*0030*/ 	.byte	0xca, 0x01, 0xcf, 0x3a, 0x27, 0x51, 0x1a, 0x40, 0x30, 0xcc, 0x2d, 0xf3, 0xe1, 0x0c, 0x21, 0x40
        /*0040*/ 	.byte	0x0d, 0xb7, 0xfc, 0x82, 0x8e, 0x35, 0x25, 0x40
.L_8:


//--------------------- .text._Z15vector_distancePfjii --------------------------
	.section	.text._Z15vector_distancePfjii,"ax",@progbits
	.align	128
        .global         _Z15vector_distancePfjii
        .type           _Z15vector_distancePfjii,@function
        .size           _Z15vector_distancePfjii,(.L_x_16 - _Z15vector_distancePfjii)
        .other          _Z15vector_distancePfjii,@"STO_CUDA_ENTRY STV_DEFAULT"
_Z15vector_distancePfjii:
.text._Z15vector_distancePfjii:
[----:B------:R-:W0:Y:S08]  /*0000*/  LDC R1, c[0x0][0x37c] ;  /* 0x0000df00ff017b82 */ /* 0x000e300000000800 */
[----:B------:R-:W1:Y:S01]  /*0010*/  LDC R14, c[0x0][0x388] ;  /* 0x0000e200ff0e7b82 */ /* 0x000e620000000800 */
[----:B------:R-:W2:Y:S01]  /*0020*/  S2R R7, SR_TID.X ;  /* 0x0000000000077919 */ /* 0x000ea20000002100 */
[----:B0-----:R-:W-:Y:S01]  /*0030*/  VIADD R1, R1, 0xffffffd0 ;  /* 0xffffffd001017836 */ /* 0x001fe20000000000 */
[----:B------:R-:W0:Y:S01]  /*0040*/  LDCU.64 UR6, c[0x0][0x358] ;  /* 0x00006b00ff0677ac */ /* 0x000e220008000a00 */
[----:B------:R-:W-:Y:S01]  /*0050*/  IMAD.MOV.U32 R13, RZ, RZ, -0x75bd8fc ;  /* 0xf8a42704ff0d7424 */ /* 0x000fe200078e00ff */
[----:B------:R-:W-:Y:S01]  /*0060*/  BSSY.RECONVERGENT B0, `(.L_x_0) ;  /* 0x0000267000007945 */ /* 0x000fe20003800200 */
[----:B------:R-:W-:-:S02]  /*0070*/  IMAD.MOV.U32 R10, RZ, RZ, -0x23270784 ;  /* 0xdcd8f87cff0a7424 */ /* 0x000fc400078e00ff */
[----:B------:R-:W2:Y:S01]  /*0080*/  S2UR UR4, SR_CTAID.X ;  /* 0x00000000000479c3 */ /* 0x000ea20000002500 */
[----:B------:R-:W-:-:S07]  /*0090*/  IMAD.MOV.U32 R4, RZ, RZ, -0x23270784 ;  /* 0xdcd8f87cff047424 */ /* 0x000fce00078e00ff */
[----:B------:R-:W2:Y:S01]  /*00a0*/  LDC R0, c[0x0][0x360] ;  /* 0x0000d800ff007b82 */ /* 0x000ea20000000800 */
[----:B-1----:R-:W-:-:S05]  /*00b0*/  LOP3.LUT R14, R14, 0xaad26b49, RZ, 0x3c, !PT ;  /* 0xaad26b490e0e7812 */ /* 0x002fca00078e3cff */
[----:B------:R-:W-:-:S04]  /*00c0*/  IMAD R14, R14, 0x4182bed5, RZ ;  /* 0x4182bed50e0e7824 */ /* 0x000fc800078e02ff */
[C---:B------:R-:W-:Y:S01]  /*00d0*/  VIADD R5, R14.reuse, 0x583f19 ;  /* 0x00583f190e057836 */ /* 0x040fe20000000000 */
[C---:B------:R-:W-:Y:S01]  /*00e0*/  LOP3.LUT R6, R14.reuse, 0x159a55e5, RZ, 0x3c, !PT ;  /* 0x159a55e50e067812 */ /* 0x040fe200078e3cff */
[C---:B------:R-:W-:Y:S02]  /*00f0*/  VIADD R2, R14.reuse, 0xd9f6dc18 ;  /* 0xd9f6dc180e027836 */ /* 0x040fe40000000000 */
[----:B------:R-:W-:Y:S02]  /*0100*/  IMAD.MOV.U32 R11, RZ, RZ, R5 ;  /* 0x000000ffff0b7224 */ /* 0x000fe400078e0005 */
[----:B------:R-:W-:Y:S02]  /*0110*/  IMAD.MOV.U32 R12, RZ, RZ, R6 ;  /* 0x000000ffff0c7224 */ /* 0x000fe400078e0006 */
[----:B------:R-:W-:Y:S01]  /*0120*/  VIADD R3, R14, 0x75bcd15 ;  /* 0x075bcd150e037836 */ /* 0x000fe20000000000 */
[----:B------:R1:W-:Y:S01]  /*0130*/  STL.64 [R1+0x10], R10 ;  /* 0x0000100a01007387 */ /* 0x0003e20000100a00 */
[----:B--2---:R-:W-:-:S02]  /*0140*/  IMAD R0, R0, UR4, R7 ;  /* 0x0000000400007c24 */ /* 0x004fc4000f8e0207 */
[----:B------:R-:W-:Y:S01]  /*0150*/  IMAD.MOV.U32 R7, RZ, RZ, -0x75bd8fc ;  /* 0xf8a42704ff077424 */ /* 0x000fe200078e00ff */
[----:B------:R1:W-:Y:S02]  /*0160*/  STL.64 [R1+0x8], R12 ;  /* 0x0000080c01007387 */ /* 0x0003e40000100a00 */
[----:B------:R-:W-:Y:S02]  /*0170*/  ISETP.NE.AND P0, PT, R0, RZ, PT ;  /* 0x000000ff0000720c */ /* 0x000fe40003f05270 */
[----:B------:R1:W-:Y:S01]  /*0180*/  STL.64 [R1], R2 ;  /* 0x0000000201007387 */ /* 0x0003e20000100a00 */
[----:B------:R-:W-:-:S10]  /*0190*/  SHF.R.S32.HI R8, RZ, 0x1f, R0 ;  /* 0x0000001fff087819 */ /* 0x000fd40000011400 */
[----:B0-----:R-:W-:Y:S05]  /*01a0*/  @!P0 BRA `(.L_x_1) ;  /* 0x0000002400488947 */ /* 0x001fea0003800000 */
[----:B------:R-:W-:Y:S02]  /*01b0*/  IMAD.MOV.U32 R15, RZ, RZ, R8 ;  /* 0x000000ffff0f7224 */ /* 0x000fe400078e0008 */
[----:B-1----:R-:W-:Y:S02]  /*01c0*/  IMAD.MOV.U32 R13, RZ, RZ, RZ ;  /* 0x000000ffff0d7224 */ /* 0x002fe400078e00ff */
[----:B------:R-:W-:Y:S02]  /*01d0*/  IMAD.MOV.U32 R12, RZ, RZ, R0 ;  /* 0x000000ffff0c7224 */ /* 0x000fe400078e0000 */
[----:B------:R-:W-:Y:S02]  /*01e0*/  IMAD.MOV.U32 R7, RZ, RZ, -0x75bd8fc ;  /* 0xf8a42704ff077424 */ /* 0x000fe400078e00ff */
[----:B------:R-:W-:-:S07]  /*01f0*/  IMAD.MOV.U32 R4, RZ, RZ, -0x23270784 ;  /* 0xdcd8f87cff047424 */ /* 0x000fce00078e00ff */
.L_x_10:
[----:B------:R-:W-:Y:S01]  /*0200*/  LOP3.LUT R21, R12, 0x3, RZ, 0xc0, !PT ;  /* 0x000000030c157812 */ /* 0x000fe200078ec0ff */
[----:B------:R-:W-:Y:S03]  /*0210*/  BSSY.RECONVERGENT B1, `(.L_x_2) ;  /* 0x0000245000017945 */ /* 0x000fe60003800200 */
[----:B------:R-:W-:-:S04]  /*0220*/  ISETP.NE.U32.AND P0, PT, R21, RZ, PT ;  /* 0x000000ff1500720c */ /* 0x000fc80003f05070 */
[----:B------:R-:W-:-:S13]  /*0230*/  ISETP.NE.AND.EX P0, PT, RZ, RZ, PT, P0 ;  /* 0x000000ffff00720c */ /* 0x000fda0003f05300 */
[----:B012---:R-:W-:Y:S05]  /*0240*/  @!P0 BRA `(.L_x_3) ;  /* 0x0000002400048947 */ /* 0x007fea0003800000 */
[----:B------:R-:W0:Y:S01]  /*0250*/  LDC.64 R8, c[0x4][RZ] ;  /* 0x01000000ff087b82 */ /* 0x000e220000000a00 */
[----:B------:R-:W-:Y:S01]  /*0260*/  IMAD.MOV.U32 R16, RZ, RZ, RZ ;  /* 0x000000ffff107224 */ /* 0x000fe200078e00ff */
[----:B------:R-:W-:Y:S02]  /*0270*/  CS2R R4, SRZ ;  /* 0x0000000000047805 */ /* 0x000fe4000001ff00 */
[----:B------:R-:W-:Y:S01]  /*0280*/  CS2R R6, SRZ ;  /* 0x0000000000067805 */ /* 0x000fe2000001ff00 */
[----:B------:R-:W-:Y:S02]  /*0290*/  IMAD.MOV.U32 R3, RZ, RZ, RZ ;  /* 0x000000ffff037224 */ /* 0x000fe400078e00ff */
[----:B0-----:R-:W-:-:S07]  /*02a0*/  IMAD.WIDE.U32 R8, R13, 0xc80, R8 ;  /* 0x00000c800d087825 */ /* 0x001fce00078e0008 */
.L_x_5:
[----:B------:R-:W-:-:S06]  /*02b0*/  IMAD R17, R16, 0x4, R1 ;  /* 0x0000000410117824 */ /* 0x000fcc00078e0201 */
[----:B------:R-:W5:Y:S01]  /*02c0*/  LDL R17, [R17+0x4] ;  /* 0x0000040011117983 */ /* 0x000f620000100800 */
[----:B------:R-:W-:Y:S01]  /*02d0*/  IMAD.SHL.U32 R18, R16, 0x20, RZ ;  /* 0x0000002010127824 */ /* 0x000fe200078e00ff */
[----:B------:R-:W-:-:S06]  /*02e0*/  UMOV UR4, URZ ;  /* 0x000000ff00047c82 */ /* 0x000fcc0008000000 */
.L_x_4:
[----:B-----5:R-:W-:Y:S01]  /*02f0*/  SHF.R.U32.HI R24, RZ, UR4, R17 ;  /* 0x00000004ff187c19 */ /* 0x020fe20008011611 */
[----:B------:R-:W-:-:S03]  /*0300*/  VIADD R10, R18, UR4 ;  /* 0x00000004120a7c36 */ /* 0x000fc60008000000 */
[----:B------:R-:W-:-:S04]  /*0310*/  LOP3.LUT R11, R24, 0x1, RZ, 0xc0, !PT ;  /* 0x00000001180b7812 */ /* 0x000fc800078ec0ff */
[----:B------:R-:W-:Y:S01]  /*0320*/  ISETP.NE.U32.AND P0, PT, R11, 0x1, PT ;  /* 0x000000010b00780c */ /* 0x000fe20003f05070 */
[----:B------:R-:W-:-:S03]  /*0330*/  IMAD R11, R10, 0x5, RZ ;  /* 0x000000050a0b7824 */ /* 0x000fc600078e02ff */
[----:B------:R-:W-:Y:S01]  /*0340*/  R2P PR, R24, 0x7e ;  /* 0x0000007e18007804 */ /* 0x000fe20000000000 */
[----:B------:R-:W-:-:S08]  /*0350*/  IMAD.WIDE.U32 R10, R11, 0x4, R8 ;  /* 0x000000040b0a7825 */ /* 0x000fd000078e0008 */
[----:B------:R-:W2:Y:S04]  /*0360*/  @!P0 LDG.E R22, desc[UR6][R10.64+0x10] ;  /* 0x000010060a168981 */ /* 0x000ea8000c1e1900 */
[----:B------:R-:W3:Y:S04]  /*0370*/  @P1 LDG.E R26, desc[UR6][R10.64+0x24] ;  /* 0x000024060a1a1981 */ /* 0x000ee8000c1e1900 */
[----:B------:R-:W4:Y:S04]  /*0380*/  @P2 LDG.E R28, desc[UR6][R10.64+0x38] ;  /* 0x000038060a1c2981 */ /* 0x000f28000c1e1900 */
[----:B------:R-:W4:Y:S04]  /*0390*/  @!P0 LDG.E R20, desc[UR6][R10.64] ;  /* 0x000000060a148981 */ /* 0x000f28000c1e1900 */
[----:B------:R-:W4:Y:S04]  /*03a0*/  @P3 LDG.E R19, desc[UR6][R10.64+0x4c] ;  /* 0x00004c060a133981 */ /* 0x000f28000c1e1900 */
[----:B------:R-:W4:Y:S04]  /*03b0*/  @!P0 LDG.E R23, desc[UR6][R10.64+0xc] ;  /* 0x00000c060a178981 */ /* 0x000f28000c1e1900 */
[----:B------:R-:W4:Y:S01]  /*03c0*/  @P4 LDG.E R25, desc[UR6][R10.64+0x54] ;  /* 0x000054060a194981 */ /* 0x000f22000c1e1900 */
[----:B--2---:R-:W-:-:S03]  /*03d0*/  @!P0 LOP3.LUT R5, R5, R22, RZ, 0x3c, !PT ;  /* 0x0000001605058212 */ /* 0x004fc600078e3cff */
[----:B------:R-:W2:Y:S01]  /*03e0*/  @P4 LDG.E R22, desc[UR6][R10.64+0x60] ;  /* 0x000060060a164981 */ /* 0x000ea2000c1e1900 */
[----:B---3--:R-:W-:-:S03]  /*03f0*/  @P1 LOP3.LUT R5, R5, R26, RZ, 0x3c, !PT ;  /* 0x0000001a05051212 */ /* 0x008fc600078e3cff */
[----:B------:R-:W3:Y:S01]  /*0400*/  @P5 LDG.E R26, desc[UR6][R10.64+0x74] ;  /* 0x000074060a1a5981 */ /* 0x000ee2000c1e1900 */
[----:B----4-:R-:W-:Y:S02]  /*0410*/  @P2 LOP3.LUT R5, R5, R28, RZ, 0x3c, !PT ;  /* 0x0000001c05052212 */ /* 0x010fe400078e3cff */
[----:B------:R-:W-:Y:S02]  /*0420*/  @!P0 LOP3.LUT R3, R3, R20, RZ, 0x3c, !PT ;  /* 0x0000001403038212 */ /* 0x000fe400078e3cff */
[----:B------:R-:W4:Y:S01]  /*0430*/  @!P0 LDG.E R20, desc[UR6][R10.64+0x8] ;  /* 0x000008060a148981 */ /* 0x000f22000c1e1900 */
[----:B------:R-:W-:-:S03]  /*0440*/  @P3 LOP3.LUT R5, R5, R19, RZ, 0x3c, !PT ;  /* 0x0000001305053212 */ /* 0x000fc600078e3cff */
[----:B------:R-:W3:Y:S01]  /*0450*/  @!P0 LDG.E R19, desc[UR6][R10.64+0x4] ;  /* 0x000004060a138981 */ /* 0x000ee2000c1e1900 */
[----:B------:R-:W-:-:S03]  /*0460*/  @!P0 LOP3.LUT R4, R4, R23, RZ, 0x3c, !PT ;  /* 0x0000001704048212 */ /* 0x000fc600078e3cff */
[----:B------:R-:W3:Y:S01]  /*0470*/  @P1 LDG.E R23, desc[UR6][R10.64+0x20] ;  /* 0x000020060a171981 */ /* 0x000ee2000c1e1900 */
[----:B--2---:R-:W-:-:S03]  /*0480*/  @P4 LOP3.LUT R5, R5, R22, RZ, 0x3c, !PT ;  /* 0x0000001605054212 */ /* 0x004fc600078e3cff */
[----:B------:R-:W2:Y:S01]  /*0490*/  @P1 LDG.E R22, desc[UR6][R10.64+0x1c] ;  /* 0x00001c060a161981 */ /* 0x000ea2000c1e1900 */
[----:B----4-:R-:W-:-:S03]  /*04a0*/  @!P0 LOP3.LUT R7, R7, R20, RZ, 0x3c, !PT ;  /* 0x0000001407078212 */ /* 0x010fc600078e3cff */
[----:B------:R-:W4:Y:S01]  /*04b0*/  @P1 LDG.E R20, desc[UR6][R10.64+0x14] ;  /* 0x000014060a141981 */ /* 0x000f22000c1e1900 */
[----:B---3--:R-:W-:-:S03]  /*04c0*/  @!P0 LOP3.LUT R6, R6, R19, RZ, 0x3c, !PT ;  /* 0x0000001306068212 */ /* 0x008fc600078e3cff */
[----:B------:R-:W3:Y:S01]  /*04d0*/  @P1 LDG.E R19, desc[UR6][R10.64+0x18] ;  /* 0x000018060a131981 */ /* 0x000ee2000c1e1900 */
[----:B------:R-:W-:-:S03]  /*04e0*/  @P5 LOP3.LUT R5, R5, R26, RZ, 0x3c, !PT ;  /* 0x0000001a05055212 */ /* 0x000fc600078e3cff */
[----:B------:R-:W3:Y:S01]  /*04f0*/  @P6 LDG.E R26, desc[UR6][R10.64+0x88] ;  /* 0x000088060a1a6981 */ /* 0x000ee2000c1e1900 */
[----:B------:R-:W-:-:S03]  /*0500*/  @P1 LOP3.LUT R4, R4, R23, RZ, 0x3c, !PT ;  /* 0x0000001704041212 */ /* 0x000fc600078e3cff */
[----:B------:R-:W3:Y:S01]  /*0510*/  @P2 LDG.E R23, desc[UR6][R10.64+0x34] ;  /* 0x000034060a172981 */ /* 0x000ee2000c1e1900 */
[----:B--2---:R-:W-:-:S03]  /*0520*/  @P1 LOP3.LUT R7, R7, R22, RZ, 0x3c, !PT ;  /* 0x0000001607071212 */ /* 0x004fc600078e3cff */
[----:B------:R-:W2:Y:S01]  /*0530*/  @P2 LDG.E R22, desc[UR6][R10.64+0x30] ;  /* 0x000030060a162981 */ /* 0x000ea2000c1e1900 */
[----:B----4-:R-:W-:-:S03]  /*0540*/  @P1 LOP3.LUT R3, R3, R20, RZ, 0x3c, !PT ;  /* 0x0000001403031212 */ /* 0x010fc600078e3cff */
[----:B------:R-:W4:Y:S01]  /*0550*/  @P2 LDG.E R20, desc[UR6][R10.64+0x28] ;  /* 0x000028060a142981 */ /* 0x000f22000c1e1900 */
[----:B---3--:R-:W-:-:S03]  /*0560*/  @P1 LOP3.LUT R6, R6, R19, RZ, 0x3c, !PT ;  /* 0x0000001306061212 */ /* 0x008fc600078e3cff */
        /* <DEDUP_REMOVED lines=21> */
[----:B------:R-:W-:Y:S02]  /*06c0*/  @P4 LOP3.LUT R6, R6, R25, RZ, 0x3c, !PT ;  /* 0x0000001906064212 */ /* 0x000fe400078e3cff */
[----:B------:R-:W-:Y:S01]  /*06d0*/  LOP3.LUT P0, RZ, R24, 0x80, RZ, 0xc0, !PT ;  /* 0x0000008018ff7812 */ /* 0x000fe2000780c0ff */
        /* <DEDUP_REMOVED lines=20> */
[----:B------:R-:W-:Y:S02]  /*0820*/  @P0 LOP3.LUT R5, R5, R26, RZ, 0x3c, !PT ;  /* 0x0000001a05050212 */ /* 0x000fe400078e3cff */
[----:B------:R-:W-:Y:S02]  /*0830*/  @P0 LOP3.LUT R4, R4, R23, RZ, 0x3c, !PT ;  /* 0x0000001704040212 */ /* 0x000fe400078e3cff */
[----:B--2---:R-:W-:Y:S02]  /*0840*/  @P0 LOP3.LUT R7, R7, R22, RZ, 0x3c, !PT ;  /* 0x0000001607070212 */ /* 0x004fe400078e3cff */
[----:B----4-:R-:W-:Y:S02]  /*0850*/  @P0 LOP3.LUT R3, R3, R20, RZ, 0x3c, !PT ;  /* 0x0000001403030212 */ /* 0x010fe400078e3cff */
[----:B---3--:R-:W-:-:S02]  /*0860*/  @P0 LOP3.LUT R6, R6, R19, RZ, 0x3c, !PT ;  /* 0x0000001306060212 */ /* 0x008fc400078e3cff */
[----:B------:R-:W-:-:S13]  /*0870*/  R2P PR, R24.B1, 0x7f ;  /* 0x0000007f18007804 */ /* 0x000fda0000001000 */
[----:B------:R-:W2:Y:S04]  /*0880*/  @P0 LDG.E R20, desc[UR6][R10.64+0xa0] ;  /* 0x0000a0060a140981 */ /* 0x000ea8000c1e1900 */
[----:B------:R-:W3:Y:S04]  /*0890*/  @P0 LDG.E R22, desc[UR6][R10.64+0xa8] ;  /* 0x0000a8060a160981 */ /* 0x000ee8000c1e1900 */
[----:B------:R-:W4:Y:S04]  /*08a0*/  @P0 LDG.E R19, desc[UR6][R10.64+0xa4] ;  /* 0x0000a4060a130981 */ /* 0x000f28000c1e1900 */
[----:B------:R-:W4:Y:S04]  /*08b0*/  @P0 LDG.E R23, desc[UR6][R10.64+0xac] ;  /* 0x0000ac060a170981 */ /* 0x000f28000c1e1900 */
[----:B------:R-:W4:Y:S04]  /*08c0*/  @P1 LDG.E R26, desc[UR6][R10.64+0xbc] ;  /* 0x0000bc060a1a1981 */ /* 0x000f28000c1e1900 */
[----:B------:R-:W4:Y:S01]  /*08d0*/  @P1 LDG.E R25, desc[UR6][R10.64+0xb8] ;  /* 0x0000b8060a191981 */ /* 0x000f22000c1e1900 */
[----:B--2---:R-:W-:-:S03]  /*08e0*/  @P0 LOP3.LUT R3, R3, R20, RZ, 0x3c, !PT ;  /* 0x0000001403030212 */ /* 0x004fc600078e3cff */
[----:B------:R-:W2:Y:S01]  /*08f0*/  @P0 LDG.E R20, desc[UR6][R10.64+0xb0] ;  /* 0x0000b0060a140981 */ /* 0x000ea2000c1e1900 */
[----:B---3--:R-:W-:-:S03]  /*0900*/  @P0 LOP3.LUT R7, R7, R22, RZ, 0x3c, !PT ;  /* 0x0000001607070212 */ /* 0x008fc600078e3cff */
[----:B------:R-:W3:Y:S01]  /*0910*/  @P1 LDG.E R22, desc[UR6][R10.64+0xb4] ;  /* 0x0000b4060a161981 */ /* 0x000ee2000c1e1900 */
[----:B----4-:R-:W-:-:S03]  /*0920*/  @P0 LOP3.LUT R6, R6, R19, RZ, 0x3c, !PT ;  /* 0x0000001306060212 */ /* 0x010fc600078e3cff */
[----:B------:R-:W4:Y:S01]  /*0930*/  @P1 LDG.E R19, desc[UR6][R10.64+0xc0] ;  /* 0x0000c0060a131981 */ /* 0x000f22000c1e1900 */
[----:B------:R-:W-:-:S03]  /*0940*/  @P0 LOP3.LUT R4, R4, R23, RZ, 0x3c, !PT ;  /* 0x0000001704040212 */ /* 0x000fc600078e3cff */
[----:B------:R-:W4:Y:S01]  /*0950*/  @P2 LDG.E R23, desc[UR6][R10.64+0xcc] ;  /* 0x0000cc060a172981 */ /* 0x000f22000c1e1900 */
[----:B------:R-:W-:-:S03]  /*0960*/  @P1 LOP3.LUT R7, R7, R26, RZ, 0x3c, !PT ;  /* 0x0000001a07071212 */ /* 0x000fc600078e3cff */
[----:B------:R-:W4:Y:S01]  /*0970*/  @P2 LDG.E R26, desc[UR6][R10.64+0xd0] ;  /* 0x0000d0060a1a2981 */ /* 0x000f22000c1e1900 */
[----:B--2---:R-:W-:Y:S02]  /*0980*/  @P0 LOP3.LUT R5, R5, R20, RZ, 0x3c, !PT ;  /* 0x0000001405050212 */ /* 0x004fe400078e3cff */
[----:B------:R-:W-:Y:S01]  /*0990*/  LOP3.LUT P0, RZ, R24, 0x8000, RZ, 0xc0, !PT ;  /* 0x0000800018ff7812 */ /* 0x000fe2000780c0ff */
[----:B------:R-:W2:Y:S01]  /*09a0*/  @P2 LDG.E R20, desc[UR6][R10.64+0xd8] ;  /* 0x0000d8060a142981 */ /* 0x000ea2000c1e1900 */
[----:B---3--:R-:W-:-:S03]  /*09b0*/  @P1 LOP3.LUT R3, R3, R22, RZ, 0x3c, !PT ;  /* 0x0000001603031212 */ /* 0x008fc600078e3cff */
[----:B------:R-:W3:Y:S04]  /*09c0*/  @P1 LDG.E R22, desc[UR6][R10.64+0xc4] ;  /* 0x0000c4060a161981 */ /* 0x000ee8000c1e1900 */
[----:B------:R-:W2:Y:S01]  /*09d0*/  @P2 LDG.E R24, desc[UR6][R10.64+0xc8] ;  /* 0x0000c8060a182981 */ /* 0x000ea2000c1e1900 */
[----:B------:R-:W-:Y:S02]  /*09e0*/  @P1 LOP3.LUT R6, R6, R25, RZ, 0x3c, !PT ;  /* 0x0000001906061212 */ /* 0x000fe400078e3cff */
[----:B----4-:R-:W-:Y:S01]  /*09f0*/  @P1 LOP3.LUT R4, R4, R19, RZ, 0x3c, !PT ;  /* 0x0000001304041212 */ /* 0x010fe200078e3cff */
[----:B------:R-:W4:Y:S01]  /*0a00*/  @P2 LDG.E R25, desc[UR6][R10.64+0xd4] ;  /* 0x0000d4060a192981 */ /* 0x000f22000c1e1900 */
[----:B------:R-:W-:-:S03]  /*0a10*/  @P2 LOP3.LUT R6, R6, R23, RZ, 0x3c, !PT ;  /* 0x0000001706062212 */ /* 0x000fc600078e3cff */
[----:B------:R-:W4:Y:S01]  /*0a20*/  @P3 LDG.E R19, desc[UR6][R10.64+0xe0] ;  /* 0x0000e0060a133981 */ /* 0x000f22000c1e1900 */
[----:B------:R-:W-:-:S03]  /*0a30*/  @P2 LOP3.LUT R7, R7, R26, RZ, 0x3c, !PT ;  /* 0x0000001a07072212 */ /* 0x000fc600078e3cff */
[----:B------:R-:W4:Y:S04]  /*0a40*/  @P3 LDG.E R23, desc[UR6][R10.64+0xe8] ;  /* 0x0000e8060a173981 */ /* 0x000f28000c1e1900 */
[----:B------:R-:W4:Y:S01]  /*0a50*/  @P3 LDG.E R26, desc[UR6][R10.64+0xec] ;  /* 0x0000ec060a1a3981 */ /* 0x000f22000c1e1900 */
[----:B---3--:R-:W-:-:S03]  /*0a60*/  @P1 LOP3.LUT R5, R5, R22, RZ, 0x3c, !PT ;  /* 0x0000001605051212 */ /* 0x008fc600078e3cff */
[----:B------:R-:W3:Y:S01]  /*0a70*/  @P3 LDG.E R22, desc[UR6][R10.64+0xdc] ;  /* 0x0000dc060a163981 */ /* 0x000ee2000c1e1900 */
[----:B--2---:R-:W-:-:S03]  /*0a80*/  @P2 LOP3.LUT R3, R3, R24, RZ, 0x3c, !PT ;  /* 0x0000001803032212 */ /* 0x004fc600078e3cff */
[----:B------:R-:W2:Y:S01]  /*0a90*/  @P3 LDG.E R24, desc[UR6][R10.64+0xe4] ;  /* 0x0000e4060a183981 */ /* 0x000ea2000c1e1900 */
[----:B------:R-:W-:Y:S02]  /*0aa0*/  @P2 LOP3.LUT R5, R5, R20, RZ, 0x3c, !PT ;  /* 0x0000001405052212 */ /* 0x000fe400078e3cff */
[----:B----4-:R-:W-:Y:S01]  /*0ab0*/  @P2 LOP3.LUT R4, R4, R25, RZ, 0x3c, !PT ;  /* 0x0000001904042212 */ /* 0x010fe200078e3cff */
[----:B------:R-:W4:Y:S01]  /*0ac0*/  @P4 LDG.E R20, desc[UR6][R10.64+0xf0] ;  /* 0x0000f0060a144981 */ /* 0x000f22000c1e1900 */
[----:B------:R-:W-:-:S03]  /*0ad0*/  @P3 LOP3.LUT R6, R6, R19, RZ, 0x3c, !PT ;  /* 0x0000001306063212 */ /* 0x000fc600078e3cff */
        /* <DEDUP_REMOVED lines=10> */
[----:B----4-:R-:W-:-:S03]  /*0b80*/  @P4 LOP3.LUT R3, R3, R20, RZ, 0x3c, !PT ;  /* 0x0000001403034212 */ /* 0x010fc600078e3cff */
[----:B------:R-:W4:Y:S01]  /*0b90*/  @P5 LDG.E R20, desc[UR6][R10.64+0x10c] ;  /* 0x00010c060a145981 */ /* 0x000f22000c1e1900 */
[----:B------:R-:W-:-:S03]  /*0ba0*/  @P4 LOP3.LUT R6, R6, R19, RZ, 0x3c, !PT ;  /* 0x0000001306064212 */ /* 0x000fc600078e3cff */
[----:B------:R-:W4:Y:S01]  /*0bb0*/  @P5 LDG.E R19, desc[UR6][R10.64+0x110] ;  /* 0x000110060a135981 */ /* 0x000f22000c1e1900 */
[----:B------:R-:W-:-:S03]  /*0bc0*/  @P4 LOP3.LUT R4, R4, R23, RZ, 0x3c, !PT ;  /* 0x0000001704044212 */ /* 0x000fc600078e3cff */
[----:B------:R-:W4:Y:S01]  /*0bd0*/  @P6 LDG.E R23, desc[UR6][R10.64+0x11c] ;  /* 0x00011c060a176981 */ /* 0x000f22000c1e1900 */
[----:B------:R-:W-:-:S03]  /*0be0*/  @P5 LOP3.LUT R3, R3, R26, RZ, 0x3c, !PT ;  /* 0x0000001a03035212 */ /* 0x000fc600078e3cff */
        /* <DEDUP_REMOVED lines=9> */
[----:B------:R-:W4:Y:S04]  /*0c80*/  @P6 LDG.E R19, desc[UR6][R10.64+0x124] ;  /* 0x000124060a136981 */ /* 0x000f28000c1e1900 */
[----:B------:R-:W4:Y:S01]  /*0c90*/  @P6 LDG.E R20, desc[UR6][R10.64+0x128] ;  /* 0x000128060a146981 */ /* 0x000f22000c1e1900 */
[----:B------:R-:W-:Y:S02]  /*0ca0*/  @P6 LOP3.LUT R6, R6, R23, RZ, 0x3c, !PT ;  /* 0x0000001706066212 */ /* 0x000fe400078e3cff */
[----:B------:R-:W-:Y:S01]  /*0cb0*/  @P6 LOP3.LUT R7, R7, R26, RZ, 0x3c, !PT ;  /* 0x0000001a07076212 */ /* 0x000fe200078e3cff */
[----:B------:R-:W4:Y:S04]  /*0cc0*/  @P0 LDG.E R23, desc[UR6][R10.64+0x130] ;  /* 0x000130060a170981 */ /* 0x000f28000c1e1900 */
[----:B------:R-:W4:Y:S01]  /*0cd0*/  @P0 LDG.E R26, desc[UR6][R10.64+0x13c] ;  /* 0x00013c060a1a0981 */ /* 0x000f22000c1e1900 */
[----:B---3--:R-:W-:-:S03]  /*0ce0*/  @P5 LOP3.LUT R5, R5, R22, RZ, 0x3c, !PT ;  /* 0x0000001605055212 */ /* 0x008fc600078e3cff */
[----:B------:R-:W3:Y:S01]  /*0cf0*/  @P0 LDG.E R22, desc[UR6][R10.64+0x12c] ;  /* 0x00012c060a160981 */ /* 0x000ee2000c1e1900 */
[----:B--2---:R-:W-:-:S03]  /*0d00*/  @P6 LOP3.LUT R3, R3, R24, RZ, 0x3c, !PT ;  /* 0x0000001803036212 */ /* 0x004fc600078e3cff */
[----:B------:R-:W2:Y:S01]  /*0d10*/  @P0 LDG.E R24, desc[UR6][R10.64+0x134] ;  /* 0x000134060a180981 */ /* 0x000ea2000c1e1900 */
[----:B------:R-:W-:-:S04]  /*0d20*/  UIADD3 UR4, UPT, UPT, UR4, 0x10, URZ ;  /* 0x0000001004047890 */ /* 0x000fc8000fffe0ff */
[----:B------:R-:W-:Y:S01]  /*0d30*/  UISETP.NE.AND UP0, UPT, UR4, 0x20, UPT ;  /* 0x000000200400788c */ /* 0x000fe2000bf05270 */
[----:B----4-:R-:W-:Y:S02]  /*0d40*/  @P6 LOP3.LUT R4, R4, R19, RZ, 0x3c, !PT ;  /* 0x0000001304046212 */ /* 0x010fe400078e3cff */
[----:B------:R-:W-:Y:S02]  /*0d50*/  @P6 LOP3.LUT R5, R5, R20, RZ, 0x3c, !PT ;  /* 0x0000001405056212 */ /* 0x000fe400078e3cff */
[----:B------:R-:W-:Y:S02]  /*0d60*/  @P0 LOP3.LUT R4, R4, R25, RZ, 0x3c, !PT ;  /* 0x0000001904040212 */ /* 0x000fe400078e3cff */
[----:B------:R-:W-:Y:S02]  /*0d70*/  @P0 LOP3.LUT R6, R6, R23, RZ, 0x3c, !PT ;  /* 0x0000001706060212 */ /* 0x000fe400078e3cff */
[----:B------:R-:W-:Y:S02]  /*0d80*/  @P0 LOP3.LUT R5, R5, R26, RZ, 0x3c, !PT ;  /* 0x0000001a05050212 */ /* 0x000fe400078e3cff */
[----:B---3--:R-:W-:-:S02]  /*0d90*/  @P0 LOP3.LUT R3, R3, R22, RZ, 0x3c, !PT ;  /* 0x0000001603030212 */ /* 0x008fc400078e3cff */
[----:B--2---:R-:W-:Y:S01]  /*0da0*/  @P0 LOP3.LUT R7, R7, R24, RZ, 0x3c, !PT ;  /* 0x0000001807070212 */ /* 0x004fe200078e3cff */
[----:B------:R-:W-:Y:S06]  /*0db0*/  BRA.U UP0, `(.L_x_4) ;  /* 0xfffffff5004c7547 */ /* 0x000fec000b83ffff */
[----:B------:R-:W-:-:S05]  /*0dc0*/  VIADD R16, R16, 0x1 ;  /* 0x0000000110107836 */ /* 0x000fca0000000000 */
[----:B------:R-:W-:-:S13]  /*0dd0*/  ISETP.NE.AND P0, PT, R16, 0x5, PT ;  /* 0x000000051000780c */ /* 0x000fda0003f05270 */
[----:B------:R-:W-:Y:S05]  /*0de0*/  @P0 BRA `(.L_x_5) ;  /* 0xfffffff400300947 */ /* 0x000fea000383ffff */
[----:B------:R0:W-:Y:S01]  /*0df0*/  STL [R1+0x4], R3 ;  /* 0x0000040301007387 */ /* 0x0001e20000100800 */
[----:B------:R-:W-:-:S03]  /*0e00*/  ISETP.NE.U32.AND P0, PT, R21, 0x1, PT ;  /* 0x000000011500780c */ /* 0x000fc60003f05070 */
[----:B------:R0:W-:Y:S01]  /*0e10*/  STL.64 [R1+0x8], R6 ;  /* 0x0000080601007387 */ /* 0x0001e20000100a00 */
[----:B------:R-:W-:-:S03]  /*0e20*/  ISETP.NE.AND.EX P0, PT, RZ, RZ, PT, P0 ;  /* 0x000000ffff00720c */ /* 0x000fc60003f05300 */
[----:B------:R0:W-:Y:S10]  /*0e30*/  STL.64 [R1+0x10], R4 ;  /* 0x0000100401007387 */ /* 0x0001f40000100a00 */
[----:B------:R-:W-:Y:S05]  /*0e40*/  @!P0 BRA `(.L_x_3) ;  /* 0x0000001800048947 */ /* 0x000fea0003800000 */
[----:B------:R-:W-:Y:S01]  /*0e50*/  UMOV UR4, URZ ;  /* 0x000000ff00047c82 */ /* 0x000fe20008000000 */
[----:B------:R-:W-:Y:S01]  /*0e60*/  UMOV UR5, URZ ;  /* 0x000000ff00057c82 */ /* 0x000fe20008000000 */
[----:B------:R-:W-:Y:S02]  /*0e70*/  IMAD.MOV.U32 R16, RZ, RZ, RZ ;  /* 0x000000ffff107224 */ /* 0x000fe400078e00ff */
[----:B0-----:R-:W-:Y:S02]  /*0e80*/  IMAD.MOV.U32 R3, RZ, RZ, RZ ;  /* 0x000000ffff037224 */ /* 0x001fe400078e00ff */
[----:B------:R-:W-:Y:S02]  /*0e90*/  IMAD.U32 R5, RZ, RZ, UR4 ;  /* 0x00000004ff057e24 */ /* 0x000fe4000f8e00ff */
[----:B------:R-:W-:Y:S02]  /*0ea0*/  IMAD.U32 R4, RZ, RZ, UR5 ;  /* 0x00000005ff047e24 */ /* 0x000fe4000f8e00ff */
[----:B------:R-:W-:-:S02]  /*0eb0*/  IMAD.U32 R7, RZ, RZ, UR4 ;  /* 0x00000004ff077e24 */ /* 0x000fc4000f8e00ff */
[----:B------:R-:W-:-:S07]  /*0ec0*/  IMAD.U32 R6, RZ, RZ, UR5 ;  /* 0x00000005ff067e24 */ /* 0x000fce000f8e00ff */
.L_x_7:
[----:B------:R-:W-:-:S06]  /*0ed0*/  IMAD R17, R16, 0x4, R1 ;  /* 0x0000000410117824 */ /* 0x000fcc00078e0201 */
[----:B------:R-:W5:Y:S01]  /*0ee0*/  LDL R17, [R17+0x4] ;  /* 0x0000040011117983 */ /* 0x000f620000100800 */
[----:B------:R-:W-:Y:S01]  /*0ef0*/  IMAD.SHL.U32 R18, R16, 0x20, RZ ;  /* 0x0000002010127824 */ /* 0x000fe200078e00ff */
[----:B------:R-:W-:-:S06]  /*0f00*/  UMOV UR4, URZ ;  /* 0x000000ff00047c82 */ /* 0x000fcc0008000000 */
.L_x_6:
        /* <DEDUP_REMOVED lines=181> */
[----:B------:R-:W-:Y:S05]  /*1a60*/  @P0 BRA `(.L_x_3) ;  /* 0x0000000800fc0947 */ /* 0x000fea0003800000 */
[----:B------:R-:W-:Y:S01]  /*1a70*/  UMOV UR4, URZ ;  /* 0x000000ff00047c82 */ /* 0x000fe20008000000 */
[----:B------:R-:W-:Y:S01]  /*1a80*/  UMOV UR5, URZ ;  /* 0x000000ff00057c82 */ /* 0x000fe20008000000 */
[----:B------:R-:W-:Y:S02]  /*1a90*/  IMAD.MOV.U32 R16, RZ, RZ, RZ ;  /* 0x000000ffff107224 */ /* 0x000fe400078e00ff */
[----:B-1----:R-:W-:Y:S02]  /*1aa0*/  IMAD.MOV.U32 R3, RZ, RZ, RZ ;  /* 0x000000ffff037224 */ /* 0x002fe400078e00ff */
[----:B------:R-:W-:Y:S02]  /*1ab0*/  IMAD.U32 R5, RZ, RZ, UR4 ;  /* 0x00000004ff057e24 */ /* 0x000fe4000f8e00ff */
[----:B------:R-:W-:Y:S02]  /*1ac0*/  IMAD.U32 R4, RZ, RZ, UR5 ;  /* 0x00000005ff047e24 */ /* 0x000fe4000f8e00ff */
[----:B------:R-:W-:-:S02]  /*1ad0*/  IMAD.U32 R7, RZ, RZ, UR4 ;  /* 0x00000004ff077e24 */ /* 0x000fc4000f8e00ff */
[----:B------:R-:W-:-:S07]  /*1ae0*/  IMAD.U32 R6, RZ, RZ, UR5 ;  /* 0x00000005ff067e24 */ /* 0x000fce000f8e00ff */
.L_x_9:
[----:B------:R-:W-:-:S06]  /*1af0*/  IMAD R17, R16, 0x4, R1 ;  /* 0x0000000410117824 */ /* 0x000fcc00078e0201 */
[----:B------:R-:W5:Y:S01]  /*1b00*/  LDL R17, [R17+0x4] ;  /* 0x0000040011117983 */ /* 0x000f620000100800 */
[----:B------:R-:W-:Y:S01]  /*1b10*/  IMAD.SHL.U32 R18, R16, 0x20, RZ ;  /* 0x0000002010127824 */ /* 0x000fe200078e00ff */
[----:B------:R-:W-:-:S06]  /*1b20*/  UMOV UR4, URZ ;  /* 0x000000ff00047c82 */ /* 0x000fcc0008000000 */
.L_x_8:
        /* <DEDUP_REMOVED lines=10> */
[----:B------:R-:W4:Y:S04]  /*1bd0*/  @P3 LDG.E R26, desc[UR6][R10.64+0x4c] ;  /* 0x00004c060a1a3981 */ /* 0x000f28000c1e1900 */
[----:B------:R-:W4:Y:S04]  /*1be0*/  @!P0 LDG.E R19, desc[UR6][R10.64+0x4] ;  /* 0x000004060a138981 */ /* 0x000f28000c1e1900 */
[----:B------:R-:W4:Y:S04]  /*1bf0*/  @!P0 LDG.E R21, desc[UR6][R10.64+0xc] ;  /* 0x00000c060a158981 */ /* 0x000f28000c1e1900 */
[----:B------:R-:W4:Y:S01]  /*1c00*/  @P3 LDG.E R25, desc[UR6][R10.64+0x40] ;  /* 0x000040060a193981 */ /* 0x000f22000c1e1900 */
[----:B--2---:R-:W-:-:S03]  /*1c10*/  @!P0 LOP3.LUT R5, R5, R20, RZ, 0x3c, !PT ;  /* 0x0000001405058212 */ /* 0x004fc600078e3cff */
[----:B------:R-:W2:Y:S01]  /*1c20*/  @!P0 LDG.E R20, desc[UR6][R10.64] ;  /* 0x000000060a148981 */ /* 0x000ea2000c1e1900 */
[----:B---3--:R-:W-:-:S03]  /*1c30*/  @P1 LOP3.LUT R5, R5, R22, RZ, 0x3c, !PT ;  /* 0x0000001605051212 */ /* 0x008fc600078e3cff */
[----:B------:R-:W3:Y:S01]  /*1c40*/  @!P0 LDG.E R22, desc[UR6][R10.64+0x8] ;  /* 0x000008060a168981 */ /* 0x000ee2000c1e1900 */
[----:B----4-:R-:W-:-:S03]  /*1c50*/  @P2 LOP3.LUT R5, R5, R24, RZ, 0x3c, !PT ;  /* 0x0000001805052212 */ /* 0x010fc600078e3cff */
[----:B------:R-:W4:Y:S01]  /*1c60*/  @P4 LDG.E R24, desc[UR6][R10.64+0x60] ;  /* 0x000060060a184981 */ /* 0x000f22000c1e1900 */
[----:B------:R-:W-:-:S03]  /*1c70*/  @P3 LOP3.LUT R5, R5, R26, RZ, 0x3c, !PT ;  /* 0x0000001a05053212 */ /* 0x000fc600078e3cff */
[----:B------:R-:W4:Y:S01]  /*1c80*/  @P5 LDG.E R26, desc[UR6][R10.64+0x74] ;  /* 0x000074060a1a5981 */ /* 0x000f22000c1e1900 */
[----:B------:R-:W-:-:S03]  /*1c90*/  @!P0 LOP3.LUT R6, R6, R19, RZ, 0x3c, !PT ;  /* 0x0000001306068212 */ /* 0x000fc600078e3cff */
[----:B------:R-:W4:Y:S01]  /*1ca0*/  @P1 LDG.E R19, desc[UR6][R10.64+0x18] ;  /* 0x000018060a131981 */ /* 0x000f22000c1e1900 */
[----:B------:R-:W-:-:S03]  /*1cb0*/  @!P0 LOP3.LUT R4, R4, R21, RZ, 0x3c, !PT ;  /* 0x0000001504048212 */ /* 0x000fc600078e3cff */
[----:B------:R-:W4:Y:S01]  /*1cc0*/  @P1 LDG.E R21, desc[UR6][R10.64+0x20] ;  /* 0x000020060a151981 */ /* 0x000f22000c1e1900 */
[----:B--2---:R-:W-:-:S03]  /*1cd0*/  @!P0 LOP3.LUT R3, R3, R20, RZ, 0x3c, !PT ;  /* 0x0000001403038212 */ /* 0x004fc600078e3cff */
[----:B------:R-:W2:Y:S01]  /*1ce0*/  @P1 LDG.E R20, desc[UR6][R10.64+0x14] ;  /* 0x000014060a141981 */ /* 0x000ea2000c1e1900 */
[----:B---3--:R-:W-:-:S03]  /*1cf0*/  @!P0 LOP3.LUT R7, R7, R22, RZ, 0x3c, !PT ;  /* 0x0000001607078212 */ /* 0x008fc600078e3cff */
[----:B------:R-:W3:Y:S01]  /*1d00*/  @P1 LDG.E R22, desc[UR6][R10.64+0x1c] ;  /* 0x00001c060a161981 */ /* 0x000ee2000c1e1900 */
[----:B----4-:R-:W-:-:S03]  /*1d10*/  @P4 LOP3.LUT R5, R5, R24, RZ, 0x3c, !PT ;  /* 0x0000001805054212 */ /* 0x010fc600078e3cff */
[----:B------:R-:W4:Y:S01]  /*1d20*/  @P2 LDG.E R24, desc[UR6][R10.64+0x28] ;  /* 0x000028060a182981 */ /* 0x000f22000c1e1900 */
[----:B------:R-:W-:-:S03]  /*1d30*/  @P1 LOP3.LUT R6, R6, R19, RZ, 0x3c, !PT ;  /* 0x0000001306061212 */ /* 0x000fc600078e3cff */
[----:B------:R-:W4:Y:S01]  /*1d40*/  @P2 LDG.E R19, desc[UR6][R10.64+0x2c] ;  /* 0x00002c060a132981 */ /* 0x000f22000c1e1900 */
[----:B------:R-:W-:-:S03]  /*1d50*/  @P1 LOP3.LUT R4, R4, R21, RZ, 0x3c, !PT ;  /* 0x0000001504041212 */ /* 0x000fc600078e3cff */
        /* <DEDUP_REMOVED lines=9> */
[----:B------:R-:W-:Y:S02]  /*1df0*/  @P2 LOP3.LUT R4, R4, R21, RZ, 0x3c, !PT ;  /* 0x0000001504042212 */ /* 0x000fe400078e3cff */
[----:B------:R-:W-:Y:S01]  /*1e00*/  @P3 LOP3.LUT R6, R6, R25, RZ, 0x3c, !PT ;  /* 0x0000001906063212 */ /* 0x000fe200078e3cff */
        /* <DEDUP_REMOVED lines=20> */
[----:B------:R-:W-:Y:S02]  /*1f50*/  LOP3.LUT P0, RZ, R23, 0x80, RZ, 0xc0, !PT ;  /* 0x0000008017ff7812 */ /* 0x000fe4000780c0ff */
[----:B------:R-:W-:Y:S02]  /*1f60*/  @P5 LOP3.LUT R5, R5, R26, RZ, 0x3c, !PT ;  /* 0x0000001a05055212 */ /* 0x000fe400078e3cff */
[----:B------:R-:W4:Y:S01]  /*1f70*/  @P6 LDG.E R26, desc[UR6][R10.64+0x88] ;  /* 0x000088060a1a6981 */ /* 0x000f22000c1e1900 */
[----:B------:R-:W-:-:S03]  /*1f80*/  @P5 LOP3.LUT R6, R6, R19, RZ, 0x3c, !PT ;  /* 0x0000001306065212 */ /* 0x000fc600078e3cff */
[----:B------:R-:W4:Y:S01]  /*1f90*/  @P6 LDG.E R19, desc[UR6][R10.64+0x84] ;  /* 0x000084060a136981 */ /* 0x000f22000c1e1900 */
[----:B------:R-:W-:-:S04]  /*1fa0*/  @P5 LOP3.LUT R4, R4, R21, RZ, 0x3c, !PT ;  /* 0x0000001504045212 */ /* 0x000fc800078e3cff */
        /* <DEDUP_REMOVED lines=9> */
[----:B------:R-:W-:Y:S02]  /*2040*/  @P6 LOP3.LUT R5, R5, R26, RZ, 0x3c, !PT ;  /* 0x0000001a05056212 */ /* 0x000fe400078e3cff */
[----:B------:R-:W-:Y:S02]  /*2050*/  @P6 LOP3.LUT R4, R4, R19, RZ, 0x3c, !PT ;  /* 0x0000001304046212 */ /* 0x000fe400078e3cff */
[----:B------:R-:W-:Y:S02]  /*2060*/  @P0 LOP3.LUT R6, R6, R21, RZ, 0x3c, !PT ;  /* 0x0000001506060212 */ /* 0x000fe400078e3cff */
[----:B------:R-:W-:Y:S02]  /*2070*/  @P0 LOP3.LUT R4, R4, R25, RZ, 0x3c, !PT ;  /* 0x0000001904040212 */ /* 0x000fe400078e3cff */
[----:B--2---:R-:W-:Y:S02]  /*2080*/  @P0 LOP3.LUT R3, R3, R20, RZ, 0x3c, !PT ;  /* 0x0000001403030212 */ /* 0x004fe400078e3cff */
[----:B---3--:R-:W-:-:S02]  /*2090*/  @P0 LOP3.LUT R7, R7, R22, RZ, 0x3c, !PT ;  /* 0x0000001607070212 */ /* 0x008fc400078e3cff */
[----:B----4-:R-:W-:Y:S02]  /*20a0*/  @P0 LOP3.LUT R5, R5, R24, RZ, 0x3c, !PT ;  /* 0x0000001805050212 */ /* 0x010fe400078e3cff */
[----:B------:R-:W-:-:S13]  /*20b0*/  R2P PR, R23.B1, 0x7f ;  /* 0x0000007f17007804 */ /* 0x000fda0000001000 */
[----:B------:R-:W2:Y:S04]  /*20c0*/  @P0 LDG.E R22, desc[UR6][R10.64+0xa0] ;  /* 0x0000a0060a160981 */ /* 0x000ea8000c1e1900 */
[----:B------:R-:W3:Y:S04]  /*20d0*/  @P0 LDG.E R19, desc[UR6][R10.64+0xa4] ;  /* 0x0000a4060a130981 */ /* 0x000ee8000c1e1900 */
[----:B------:R-:W4:Y:S04]  /*20e0*/  @P0 LDG.E R21, desc[UR6][R10.64+0xac] ;  /* 0x0000ac060a150981 */ /* 0x000f28000c1e1900 */
        /* <DEDUP_REMOVED lines=14> */
[----:B------:R-:W-:Y:S02]  /*21d0*/  LOP3.LUT P0, RZ, R23, 0x8000, RZ, 0xc0, !PT ;  /* 0x0000800017ff7812 */ /* 0x000fe4000780c0ff */
        /* <DEDUP_REMOVED lines=22> */
[----:B------:R-:W-:Y:S01]  /*2340*/  @P2 LOP3.LUT R5, R5, R24, RZ, 0x3c, !PT ;  /* 0x0000001805052212 */ /* 0x000fe200078e3cff */
[----:B------:R-:W4:Y:S04]  /*2350*/  @P4 LDG.E R23, desc[UR6][R10.64+0xfc] ;  /* 0x0000fc060a174981 */ /* 0x000f28000c1e1900 */
        /* <DEDUP_REMOVED lines=12> */
[----:B------:R-:W3:Y:S01]  /*2420*/  @P5 LDG.E R23, desc[UR6][R10.64+0x110] ;  /* 0x000110060a175981 */ /* 0x000ee2000c1e1900 */
[----:B------:R-:W-:-:S03]  /*2430*/  @P4 LOP3.LUT R3, R3, R24, RZ, 0x3c, !PT ;  /* 0x0000001803034212 */ /* 0x000fc600078e3cff */
[----:B------:R-:W3:Y:S01]  /*2440*/  @P5 LDG.E R24, desc[UR6][R10.64+0x10c] ;  /* 0x00010c060a185981 */ /* 0x000ee2000c1e1900 */
[----:B------:R-:W-:-:S03]  /*2450*/  @P4 LOP3.LUT R5, R5, R20, RZ, 0x3c, !PT ;  /* 0x0000001405054212 */ /* 0x000fc600078e3cff */
[----:B------:R-:W3:Y:S01]  /*2460*/  @P6 LDG.E R20, desc[UR6][R10.64+0x120] ;  /* 0x000120060a146981 */ /* 0x000ee2000c1e1900 */
[----:B------:R-:W-:-:S03]  /*2470*/  @P5 LOP3.LUT R5, R5, R26, RZ, 0x3c, !PT ;  /* 0x0000001a05055212 */ /* 0x000fc600078e3cff */
[----:B------:R-:W3:Y:S01]  /*2480*/  @P0 LDG.E R26, desc[UR6][R10.64+0x134] ;  /* 0x000134060a1a0981 */ /* 0x000ee2000c1e1900 */
[----:B--2---:R-:W-:-:S03]  /*2490*/  @P5 LOP3.LUT R3, R3, R22, RZ, 0x3c, !PT ;  /* 0x0000001603035212 */ /* 0x004fc600078e3cff */
[----:B------:R-:W2:Y:S01]  /*24a0*/  @P6 LDG.E R22, desc[UR6][R10.64+0x128] ;  /* 0x000128060a166981 */ /* 0x000ea2000c1e1900 */
[----:B------:R-:W-:-:S03]  /*24b0*/  @P6 LOP3.LUT R3, R3, R28, RZ, 0x3c, !PT ;  /* 0x0000001c03036212 */ /* 0x000fc600078e3cff */
[----:B------:R-:W2:Y:S01]  /*24c0*/  @P0 LDG.E R28, desc[UR6][R10.64+0x13c] ;  /* 0x00013c060a1c0981 */ /* 0x000ea2000c1e1900 */
[----:B----4-:R-:W-:-:S03]  /*24d0*/  @P5 LOP3.LUT R6, R6, R21, RZ, 0x3c, !PT ;  /* 0x0000001506065212 */ /* 0x010fc600078e3cff */
[----:B------:R-:W4:Y:S01]  /*24e0*/  @P6 LDG.E R21, desc[UR6][R10.64+0x124] ;  /* 0x000124060a156981 */ /* 0x000f22000c1e1900 */
[----:B---3--:R-:W-:Y:S02]  /*24f0*/  @P5 LOP3.LUT R4, R4, R23, RZ, 0x3c, !PT ;  /* 0x0000001704045212 */ /* 0x008fe400078e3cff */
[----:B------:R-:W-:Y:S01]  /*2500*/  @P6 LOP3.LUT R6, R6, R19, RZ, 0x3c, !PT ;  /* 0x0000001306066212 */ /* 0x000fe200078e3cff */
[----:B------:R-:W3:Y:S01]  /*2510*/  @P0 LDG.E R23, desc[UR6][R10.64+0x138] ;  /* 0x000138060a170981 */ /* 0x000ee2000c1e1900 */
[----:B------:R-:W-:-:S03]  /*2520*/  @P5 LOP3.LUT R7, R7, R24, RZ, 0x3c, !PT ;  /* 0x0000001807075212 */ /* 0x000fc600078e3cff */
[----:B------:R-:W3:Y:S04]  /*2530*/  @P0 LDG.E R24, desc[UR6][R10.64+0x12c] ;  /* 0x00012c060a180981 */ /* 0x000ee8000c1e1900 */
[----:B------:R-:W3:Y:S01]  /*2540*/  @P0 LDG.E R19, desc[UR6][R10.64+0x130] ;  /* 0x000130060a130981 */ /* 0x000ee2000c1e1900 */
[----:B------:R-:W-:-:S04]  /*2550*/  UIADD3 UR4, UPT, UPT, UR4, 0x10, URZ ;  /* 0x0000001004047890 */ /* 0x000fc8000fffe0ff */
[----:B------:R-:W-:Y:S01]  /*2560*/  UISETP.NE.AND UP0, UPT, UR4, 0x20, UPT ;  /* 0x000000200400788c */ /* 0x000fe2000bf05270 */
[----:B------:R-:W-:-:S04]  /*2570*/  @P6 LOP3.LUT R7, R7, R20, RZ, 0x3c, !PT ;  /* 0x0000001407076212 */ /* 0x000fc800078e3cff */
[----:B------:R-:W-:Y:S02]  /*2580*/  @P0 LOP3.LUT R7, R7, R26, RZ, 0x3c, !PT ;  /* 0x0000001a07070212 */ /* 0x000fe400078e3cff */
[----:B--2---:R-:W-:-:S04]  /*2590*/  @P6 LOP3.LUT R5, R5, R22, RZ, 0x3c, !PT ;  /* 0x0000001605056212 */ /* 0x004fc800078e3cff */
[----:B------:R-:W-:Y:S02]  /*25a0*/  @P0 LOP3.LUT R5, R5, R28, RZ, 0x3c, !PT ;  /* 0x0000001c05050212 */ /* 0x000fe400078e3cff */
[----:B----4-:R-:W-:-:S04]  /*25b0*/  @P6 LOP3.LUT R4, R4, R21, RZ, 0x3c, !PT ;  /* 0x0000001504046212 */ /* 0x010fc800078e3cff */
[----:B---3--:R-:W-:Y:S02]  /*25c0*/  @P0 LOP3.LUT R4, R4, R23, RZ, 0x3c, !PT ;  /* 0x0000001704040212 */ /* 0x008fe400078e3cff */
[----:B------:R-:W-:Y:S02]  /*25d0*/  @P0 LOP3.LUT R3, R3, R24, RZ, 0x3c, !PT ;  /* 0x0000001803030212 */ /* 0x000fe400078e3cff */
[----:B------:R-:W-:Y:S01]  /*25e0*/  @P0 LOP3.LUT R6, R6, R19, RZ, 0x3c, !PT ;  /* 0x0000001306060212 */ /* 0x000fe200078e3cff */
[----:B------:R-:W-:Y:S06]  /*25f0*/  BRA.U UP0, `(.L_x_8) ;  /* 0xfffffff5004c7547 */ /* 0x000fec000b83ffff */
[----:B------:R-:W-:-:S05]  /*2600*/  VIADD R16, R16, 0x1 ;  /* 0x0000000110107836 */ /* 0x000fca0000000000 */
[----:B------:R-:W-:-:S13]  /*2610*/  ISETP.NE.AND P0, PT, R16, 0x5, PT ;  /* 0x000000051000780c */ /* 0x000fda0003f05270 */
[----:B------:R-:W-:Y:S05]  /*2620*/  @P0 BRA `(.L_x_9) ;  /* 0xfffffff400300947 */ /* 0x000fea000383ffff */
[----:B------:R2:W-:Y:S04]  /*2630*/  STL [R1+0x4], R3 ;  /* 0x0000040301007387 */ /* 0x0005e80000100800 */
[----:B------:R2:W-:Y:S04]  /*2640*/  STL.64 [R1+0x8], R6 ;  /* 0x0000080601007387 */ /* 0x0005e80000100a00 */
[----:B------:R2:W-:Y:S02]  /*2650*/  STL.64 [R1+0x10], R4 ;  /* 0x0000100401007387 */ /* 0x0005e40000100a00 */
.L_x_3:
[----:B------:R-:W-:Y:S05]  /*2660*/  BSYNC.RECONVERGENT B1 ;  /* 0x0000000000017941 */ /* 0x000fea0003800200 */
.L_x_2:
[C---:B------:R-:W-:Y:S01]  /*2670*/  ISETP.GT.U32.AND P0, PT, R12.reuse, 0x3, PT ;  /* 0x000000030c00780c */ /* 0x040fe20003f04070 */
[----:B------:R-:W-:Y:S01]  /*2680*/  VIADD R13, R13, 0x1 ;  /* 0x000000010d0d7836 */ /* 0x000fe20000000000 */
[--C-:B------:R-:W-:Y:S02]  /*2690*/  SHF.R.U64 R12, R12, 0x2, R15.reuse ;  /* 0x000000020c0c7819 */ /* 0x100fe4000000120f */
[----:B------:R-:W-:Y:S02]  /*26a0*/  ISETP.GT.U32.AND.EX P0, PT, R15, RZ, PT, P0 ;  /* 0x000000ff0f00720c */ /* 0x000fe40003f04100 */
[----:B------:R-:W-:-:S11]  /*26b0*/  SHF.R.U32.HI R15, RZ, 0x2, R15 ;  /* 0x00000002ff0f7819 */ /* 0x000fd6000001160f */
[----:B------:R-:W-:Y:S05]  /*26c0*/  @P0 BRA `(.L_x_10) ;  /* 0xffffffd800cc0947 */ /* 0x000fea000383ffff */
.L_x_1:
[----:B------:R-:W-:Y:S05]  /*26d0*/  BSYNC.RECONVERGENT B0 ;  /* 0x0000000000007941 */ /* 0x000fea0003800200 */
.L_x_0:
[----:B------:R-:W3:Y:S02]  /*26e0*/  LDCU UR4, c[0x0][0x390] ;  /* 0x00007200ff0477ac */ /* 0x000ee40008000800 */
[----:B---3--:R-:W-:-:S13]  /*26f0*/  ISETP.GE.AND P0, PT, R0, UR4, PT ;  /* 0x0000000400007c0c */ /* 0x008fda000bf06270 */
[----:B------:R-:W-:Y:S05]  /*2700*/  @P0 EXIT ;  /* 0x000000000000094d */ /* 0x000fea0003800000 */
[----:B------:R-:W3:Y:S01]  /*2710*/  LDCU UR5, c[0x0][0x38c] ;  /* 0x00007180ff0577ac */ /* 0x000ee20008000800 */
[----:B------:R-:W-:Y:S01]  /*2720*/  CS2R R8, SRZ ;  /* 0x0000000000087805 */ /* 0x000fe2000001ff00 */
[----:B---3--:R-:W-:-:S09]  /*2730*/  UISETP.GE.AND UP0, UPT, UR5, 0x1, UPT ;  /* 0x000000010500788c */ /* 0x008fd2000bf06270 */
[----:B------:R-:W-:Y:S05]  /*2740*/  BRA.U !UP0, `(.L_x_11) ;  /* 0x0000000908287547 */ /* 0x000fea000b800000 */
[----:B------:R-:W-:Y:S01]  /*2750*/  UISETP.GE.U32.AND UP0, UPT, UR5, 0x4, UPT ;  /* 0x000000040500788c */ /* 0x000fe2000bf06070 */
[----:B------:R-:W-:Y:S01]  /*2760*/  CS2R R8, SRZ ;  /* 0x0000000000087805 */ /* 0x000fe2000001ff00 */
[----:B------:R-:W-:-:S07]  /*2770*/  ULOP3.LUT UR4, UR5, 0x3, URZ, 0xc0, !UPT ;  /* 0x0000000305047892 */ /* 0x000fce000f8ec0ff */
[----:B------:R-:W-:Y:S05]  /*2780*/  BRA.U !UP0, `(.L_x_12) ;  /* 0x0000000508887547 */ /* 0x000fea000b800000 */
[----:B------:R-:W-:Y:S01]  /*2790*/  ULOP3.LUT UR5, UR5, 0x7ffffffc, URZ, 0xc0, !UPT ;  /* 0x7ffffffc05057892 */ /* 0x000fe2000f8ec0ff */
[----:B------:R-:W-:-:S03]  /*27a0*/  IMAD.MOV.U32 R9, RZ, RZ, RZ ;  /* 0x000000ffff097224 */ /* 0x000fc600078e00ff */
[----:B------:R-:W-:-:S12]  /*27b0*/  UIADD3 UR5, UPT, UPT, -UR5, URZ, URZ ;  /* 0x000000ff05057290 */ /* 0x000fd8000fffe1ff */
.L_x_13:
[----:B-1----:R-:W-:Y:S01]  /*27c0*/  SHF.R.U32.HI R2, RZ, 0x2, R3 ;  /* 0x00000002ff027819 */ /* 0x002fe20000011603 */
[----:B------:R-:W-:Y:S01]  /*27d0*/  UIADD3 UR5, UPT, UPT, UR5, 0x4, URZ ;  /* 0x0000000405057890 */ /* 0x000fe2000fffe0ff */
[----:B------:R-:W-:Y:S02]  /*27e0*/  SHF.R.U32.HI R11, RZ, 0x2, R6 ;  /* 0x00000002ff0b7819 */ /* 0x000fe40000011606 */
[----:B------:R-:W-:Y:S01]  /*27f0*/  LOP3.LUT R2, R2, R3, RZ, 0x3c, !PT ;  /* 0x0000000302027212 */ /* 0x000fe200078e3cff */
[----:B0-2---:R-:W-:Y:S01]  /*2800*/  IMAD.SHL.U32 R3, R5, 0x10, RZ ;  /* 0x0000001005037824 */ /* 0x005fe200078e00ff */
[----:B------:R-:W-:Y:S01]  /*2810*/  LOP3.LUT R6, R11, R6, RZ, 0x3c, !PT ;  /* 0x000000060b067212 */ /* 0x000fe200078e3cff */
[----:B------:R-:W-:Y:S01]  /*2820*/  UISETP.NE.AND UP0, UPT, UR5, URZ, UPT ;  /* 0x000000ff0500728c */ /* 0x000fe2000bf05270 */
[----:B------:R-:W-:Y:S01]  /*2830*/  SHF.R.U32.HI R13, RZ, 0x2, R4 ;  /* 0x00000002ff0d7819 */ /* 0x000fe20000011604 */
[----:B------:R-:W-:-:S03]  /*2840*/  IMAD.SHL.U32 R10, R2, 0x2, RZ ;  /* 0x00000002020a7824 */ /* 0x000fc600078e00ff */
[----:B------:R-:W-:Y:S02]  /*2850*/  LOP3.LUT R4, R13, R4, RZ, 0x3c, !PT ;  /* 0x000000040d047212 */ /* 0x000fe400078e3cff */
[----:B------:R-:W-:Y:S01]  /*2860*/  LOP3.LUT R10, R2, R10, R3, 0x96, !PT ;  /* 0x0000000a020a7212 */ /* 0x000fe200078e9603 */
[----:B------:R-:W-:-:S03]  /*2870*/  IMAD.SHL.U32 R2, R6, 0x2, RZ ;  /* 0x0000000206027824 */ /* 0x000fc600078e00ff */
[----:B------:R-:W-:Y:S02]  /*2880*/  LOP3.LUT R11, R10, R5, RZ, 0x3c, !PT ;  /* 0x000000050a0b7212 */ /* 0x000fe400078e3cff */
[----:B------:R-:W-:Y:S02]  /*2890*/  SHF.R.U32.HI R10, RZ, 0x2, R7 ;  /* 0x00000002ff0a7819 */ /* 0x000fe40000011607 */
[----:B------:R-:W-:Y:S01]  /*28a0*/  SHF.R.U32.HI R16, RZ, 0x2, R11 ;  /* 0x00000002ff107819 */ /* 0x000fe2000001160b */
[----:B------:R-:W-:Y:S01]  /*28b0*/  IMAD.SHL.U32 R3, R11, 0x10, RZ ;  /* 0x000000100b037824 */ /* 0x000fe200078e00ff */
[----:B------:R-:W-:Y:S02]  /*28c0*/  LOP3.LUT R10, R10, R7, RZ, 0x3c, !PT ;  /* 0x000000070a0a7212 */ /* 0x000fe400078e3cff */
[----:B------:R-:W-:Y:S02]  /*28d0*/  LOP3.LUT R16, R16, R11, RZ, 0x3c, !PT ;  /* 0x0000000b10107212 */ /* 0x000fe400078e3cff */
[----:B------:R-:W-:-:S02]  /*28e0*/  LOP3.LUT R2, R6, R2, R3, 0x96, !PT ;  /* 0x0000000206027212 */ /* 0x000fc400078e9603 */
[----:B------:R-:W-:Y:S02]  /*28f0*/  SHF.R.U32.HI R6, RZ, 0x2, R5 ;  /* 0x00000002ff067819 */ /* 0x000fe40000011605 */
[----:B------:R-:W-:Y:S01]  /*2900*/  LOP3.LUT R7, R2, R11, RZ, 0x3c, !PT ;  /* 0x0000000b02077212 */ /* 0x000fe200078e3cff */
[----:B------:R-:W-:Y:S01]  /*2910*/  IMAD.SHL.U32 R2, R10, 0x2, RZ ;  /* 0x000000020a027824 */ /* 0x000fe200078e00ff */
[----:B------:R-:W-:Y:S02]  /*2920*/  LOP3.LUT R6, R6, R5, RZ, 0x3c, !PT ;  /* 0x0000000506067212 */ /* 0x000fe400078e3cff */
[----:B------:R-:W-:Y:S01]  /*2930*/  SHF.R.U32.HI R18, RZ, 0x2, R7 ;  /* 0x00000002ff127819 */ /* 0x000fe20000011607 */
[----:B------:R-:W-:Y:S02]  /*2940*/  IMAD.SHL.U32 R3, R7, 0x10, RZ ;  /* 0x0000001007037824 */ /* 0x000fe400078e00ff */
[----:B------:R-:W-:Y:S01]  /*2950*/  IMAD.SHL.U32 R12, R6, 0x2, RZ ;  /* 0x00000002060c7824 */ /* 0x000fe200078e00ff */
[----:B------:R-:W-:-:S02]  /*2960*/  LOP3.LUT R18, R18, R7, RZ, 0x3c, !PT ;  /* 0x0000000712127212 */ /* 0x000fc400078e3cff */
[----:B------:R-:W-:Y:S01]  /*2970*/  LOP3.LUT R2, R10, R2, R3, 0x96, !PT ;  /* 0x000000020a027212 */ /* 0x000fe200078e9603 */
[----:B------:R-:W-:-:S03]  /*2980*/  IMAD.MOV.U32 R10, RZ, RZ, 0x2f800000 ;  /* 0x2f800000ff0a7424 */ /* 0x000fc600078e00ff */
[----:B------:R-:W-:Y:S01]  /*2990*/  LOP3.LUT R13, R2, R7, RZ, 0x3c, !PT ;  /* 0x00000007020d7212 */ /* 0x000fe200078e3cff */
[----:B------:R-:W-:-:S03]  /*29a0*/  IMAD.SHL.U32 R2, R4, 0x2, RZ ;  /* 0x0000000204027824 */ /* 0x000fc600078e00ff */
[----:B------:R-:W-:Y:S01]  /*29b0*/  SHF.R.U32.HI R20, RZ, 0x2, R13 ;  /* 0x00000002ff147819 */ /* 0x000fe2000001160d */
[----:B------:R-:W-:-:S03]  /*29c0*/  IMAD.SHL.U32 R3, R13, 0x10, RZ ;  /* 0x000000100d037824 */ /* 0x000fc600078e00ff */
[-C--:B------:R-:W-:Y:S02]  /*29d0*/  LOP3.LUT R20, R20, R13.reuse, RZ, 0x3c, !PT ;  /* 0x0000000d14147212 */ /* 0x080fe400078e3cff */
[----:B------:R-:W-:Y:S01]  /*29e0*/  LOP3.LUT R4, R4, R2, R3, 0x96, !PT ;  /* 0x0000000204047212 */ /* 0x000fe200078e9603 */
[----:B------:R-:W-:Y:S02]  /*29f0*/  VIADD R2, R14, 0xd9f6dc18 ;  /* 0xd9f6dc180e027836 */ /* 0x000fe40000000000 */
[----:B------:R-:W-:Y:S01]  /*2a00*/  IMAD.SHL.U32 R17, R20, 0x2, RZ ;  /* 0x0000000214117824 */ /* 0x000fe200078e00ff */
[----:B------:R-:W-:Y:S01]  /*2a10*/  LOP3.LUT R3, R4, R13, RZ, 0x3c, !PT ;  /* 0x0000000d04037212 */ /* 0x000fe200078e3cff */
[----:B------:R-:W-:Y:S01]  /*2a20*/  VIADD R14, R14, 0x2c3e28 ;  /* 0x002c3e280e0e7836 */ /* 0x000fe20000000000 */
[----:B------:R-:W-:-:S03]  /*2a30*/  IADD3 R4, PT, PT, R2, 0x587c5, R11 ;  /* 0x000587c502047810 */ /* 0x000fc60007ffe00b */
[----:B------:R-:W-:Y:S01]  /*2a40*/  IMAD.SHL.U32 R15, R3, 0x10, RZ ;  /* 0x00000010030f7824 */ /* 0x000fe200078e00ff */
[----:B------:R-:W-:Y:S02]  /*2a50*/  I2FP.F32.U32 R5, R4 ;  /* 0x0000000400057245 */ /* 0x000fe40000201000 */
[----:B------:R-:W-:Y:S02]  /*2a60*/  IADD3 R4, PT, PT, R2, 0xb0f8a, R7 ;  /* 0x000b0f8a02047810 */ /* 0x000fe40007ffe007 */
[----:B------:R-:W-:Y:S01]  /*2a70*/  LOP3.LUT R6, R6, R12, R15, 0x96, !PT ;  /* 0x0000000c06067212 */ /* 0x000fe200078e960f */
[----:B------:R-:W-:Y:S01]  /*2a80*/  IMAD.SHL.U32 R12, R16, 0x2, RZ ;  /* 0x00000002100c7824 */ /* 0x000fe200078e00ff */
[----:B------:R-:W-:Y:S01]  /*2a90*/  I2FP.F32.U32 R11, R4 ;  /* 0x00000004000b7245 */ /* 0x000fe20000201000 */
[----:B------:R-:W-:Y:S01]  /*2aa0*/  FFMA R5, R5, R10, 1.1641532182693481445e-10 ;  /* 0x2f00000005057423 */ /* 0x000fe2000000000a */
[----:B------:R-:W-:-:S03]  /*2ab0*/  LOP3.LUT R6, R6, R3, RZ, 0x3c, !PT ;  /* 0x0000000306067212 */ /* 0x000fc600078e3cff */
[----:B------:R-:W-:Y:S01]  /*2ac0*/  FFMA R11, R11, R10, 1.1641532182693481445e-10 ;  /* 0x2f0000000b0b7423 */ /* 0x000fe2000000000a */
[----:B------:R-:W-:Y:S01]  /*2ad0*/  FADD R5, R5, -0.5 ;  /* 0xbf00000005057421 */ /* 0x000fe20000000000 */
[----:B------:R-:W-:Y:S02]  /*2ae0*/  IMAD.SHL.U32 R15, R6, 0x10, RZ ;  /* 0x00000010060f7824 */ /* 0x000fe400078e00ff */
[----:B------:R-:W-:Y:S01]  /*2af0*/  FADD R4, R11, -0.5 ;  /* 0xbf0000000b047421 */ /* 0x000fe20000000000 */
[----:B------:R-:W-:Y:S02]  /*2b00*/  FADD R5, R5, R8 ;  /* 0x0000000805057221 */ /* 0x000fe40000000000 */
[----:B------:R-:W-:Y:S01]  /*2b10*/  LOP3.LUT R15, R16, R12, R15, 0x96, !PT ;  /* 0x0000000c100f7212 */ /* 0x000fe200078e960f */
[----:B------:R-:W-:Y:S01]  /*2b20*/  IMAD.SHL.U32 R16, R18, 0x2, RZ ;  /* 0x0000000212107824 */ /* 0x000fe200078e00ff */
[----:B------:R-:W-:Y:S01]  /*2b30*/  IADD3 R12, PT, PT, R2, 0x10974f, R13 ;  /* 0x0010974f020c7810 */ /* 0x000fe20007ffe00d */
[----:B------:R-:W-:Y:S01]  /*2b40*/  FADD R9, R4, R9 ;  /* 0x0000000904097221 */ /* 0x000fe20000000000 */
[----:B------:R-:W-:-:S02]  /*2b50*/  LOP3.LUT R7, R15, R6, RZ, 0x3c, !PT ;  /* 0x000000060f077212 */ /* 0x000fc400078e3cff */
[----:B------:R-:W-:Y:S02]  /*2b60*/  I2FP.F32.U32 R11, R12 ;  /* 0x0000000c000b7245 */ /* 0x000fe40000201000 */
[C---:B------:R-:W-:Y:S01]  /*2b70*/  IADD3 R12, PT, PT, R2.reuse, 0x161f14, R3 ;  /* 0x00161f14020c7810 */ /* 0x040fe20007ffe003 */
[----:B------:R-:W-:Y:S01]  /*2b80*/  IMAD.SHL.U32 R15, R7, 0x10, RZ ;  /* 0x00000010070f7824 */ /* 0x000fe200078e00ff */
[----:B------:R-:W-:Y:S01]  /*2b90*/  IADD3 R13, PT, PT, R2, 0x1ba6d9, R6 ;  /* 0x001ba6d9020d7810 */ /* 0x000fe20007ffe006 */
[----:B------:R-:W-:-:S03]  /*2ba0*/  FFMA R11, R11, R10, 1.1641532182693481445e-10 ;  /* 0x2f0000000b0b7423 */ /* 0x000fc6000000000a */
[----:B------:R-:W-:Y:S01]  /*2bb0*/  LOP3.LUT R16, R18, R16, R15, 0x96, !PT ;  /* 0x0000001012107212 */ /* 0x000fe200078e960f */
[----:B------:R-:W-:Y:S01]  /*2bc0*/  FADD R8, R11, -0.5 ;  /* 0xbf0000000b087421 */ /* 0x000fe20000000000 */
[----:B------:R-:W-:Y:S02]  /*2bd0*/  I2FP.F32.U32 R11, R12 ;  /* 0x0000000c000b7245 */ /* 0x000fe40000201000 */
[----:B------:R-:W-:Y:S01]  /*2be0*/  LOP3.LUT R4, R16, R7, RZ, 0x3c, !PT ;  /* 0x0000000710047212 */ /* 0x000fe200078e3cff */
[----:B------:R-:W-:Y:S01]  /*2bf0*/  FADD R12, R5, R8 ;  /* 0x00000008050c7221 */ /* 0x000fe20000000000 */
[----:B------:R-:W-:Y:S01]  /*2c00*/  IADD3 R8, PT, PT, R2, 0x212e9e, R7 ;  /* 0x00212e9e02087810 */ /* 0x000fe20007ffe007 */
[----:B------:R-:W-:Y:S01]  /*2c10*/  FFMA R11, R11, R10, 1.1641532182693481445e-10 ;  /* 0x2f0000000b0b7423 */ /* 0x000fe2000000000a */
[----:B------:R-:W-:Y:S01]  /*2c20*/  I2FP.F32.U32 R13, R13 ;  /* 0x0000000d000d7245 */ /* 0x000fe20000201000 */
[----:B------:R-:W-:-:S04]  /*2c30*/  IMAD.SHL.U32 R15, R4, 0x10, RZ ;  /* 0x00000010040f7824 */ /* 0x000fc800078e00ff */
[----:B------:R-:W-:Y:S01]  /*2c40*/  FFMA R13, R13, R10, 1.1641532182693481445e-10 ;  /* 0x2f0000000d0d7423 */ /* 0x000fe2000000000a */
[----:B------:R-:W-:-:S03]  /*2c50*/  LOP3.LUT R15, R20, R17, R15, 0x96, !PT ;  /* 0x00000011140f7212 */ /* 0x000fc600078e960f */
[----:B------:R-:W-:Y:S01]  /*2c60*/  FADD R13, R13, -0.5 ;  /* 0xbf0000000d0d7421 */ /* 0x000fe20000000000 */
[----:B------:R-:W-:Y:S02]  /*2c70*/  LOP3.LUT R5, R15, R4, RZ, 0x3c, !PT ;  /* 0x000000040f057212 */ /* 0x000fe400078e3cff */
[----:B------:R-:W-:Y:S01]  /*2c80*/  I2FP.F32.U32 R15, R8 ;  /* 0x00000008000f7245 */ /* 0x000fe20000201000 */
[----:B------:R-:W-:Y:S01]  /*2c90*/  FADD R8, R11, -0.5 ;  /* 0xbf0000000b087421 */ /* 0x000fe20000000000 */
[----:B------:R-:W-:Y:S01]  /*2ca0*/  IADD3 R11, PT, PT, R2, 0x26b663, R4 ;  /* 0x0026b663020b7810 */ /* 0x000fe20007ffe004 */
[----:B------:R-:W-:Y:S01]  /*2cb0*/  FADD R12, R12, R13 ;  /* 0x0000000d0c0c7221 */ /* 0x000fe20000000000 */
[----:B------:R-:W-:Y:S01]  /*2cc0*/  IADD3 R2, PT, PT, R2, 0x2c3e28, R5 ;  /* 0x002c3e2802027810 */ /* 0x000fe20007ffe005 */
[----:B------:R-:W-:Y:S01]  /*2cd0*/  FFMA R15, R15, R10, 1.1641532182693481445e-10 ;  /* 0x2f0000000f0f7423 */ /* 0x000fe2000000000a */
[----:B------:R-:W-:Y:S01]  /*2ce0*/  I2FP.F32.U32 R11, R11 ;  /* 0x0000000b000b7245 */ /* 0x000fe20000201000 */
[----:B------:R-:W-:Y:S01]  /*2cf0*/  FADD R8, R9, R8 ;  /* 0x0000000809087221 */ /* 0x000fe20000000000 */
[----:B------:R-:W-:Y:S01]  /*2d00*/  I2FP.F32.U32 R17, R2 ;  /* 0x0000000200117245 */ /* 0x000fe20000201000 */
[----:B------:R-:W-:-:S02]  /*2d10*/  FADD R15, R15, -0.5 ;  /* 0xbf0000000f0f7421 */ /* 0x000fc40000000000 */
[-C--:B------:R-:W-:Y:S02]  /*2d20*/  FFMA R11, R11, R10.reuse, 1.1641532182693481445e-10 ;  /* 0x2f0000000b0b7423 */ /* 0x080fe4000000000a */
[----:B------:R-:W-:Y:S01]  /*2d30*/  FFMA R17, R17, R10, 1.1641532182693481445e-10 ;  /* 0x2f00000011117423 */ /* 0x000fe2000000000a */
[----:B------:R-:W-:Y:S01]  /*2d40*/  FADD R15, R8, R15 ;  /* 0x0000000f080f7221 */ /* 0x000fe20000000000 */
[----:B------:R-:W-:Y:S02]  /*2d50*/  FADD R11, R11, -0.5 ;  /* 0xbf0000000b0b7421 */ /* 0x000fe40000000000 */
[----:B------:R-:W-:Y:S02]  /*2d60*/  FADD R2, R17, -0.5 ;  /* 0xbf00000011027421 */ /* 0x000fe40000000000 */
[----:B------:R-:W-:Y:S02]  /*2d70*/  FADD R8, R12, R11 ;  /* 0x0000000b0c087221 */ /* 0x000fe40000000000 */
[----:B------:R-:W-:Y:S01]  /*2d80*/  FADD R9, R15, R2 ;  /* 0x000000020f097221 */ /* 0x000fe20000000000 */
[----:B------:R-:W-:Y:S06]  /*2d90*/  BRA.U UP0, `(.L_x_13) ;  /* 0xfffffff900887547 */ /* 0x000fec000b83ffff */
[----:B------:R-:W-:-:S07]  /*2da0*/  VIADD R2, R14, 0xd9f6dc18 ;  /* 0xd9f6dc180e027836 */ /* 0x000fce0000000000 */
.L_x_12:
[----:B------:R-:W-:-:S09]  /*2db0*/  UISETP.NE.AND UP0, UPT, UR4, URZ, UPT ;  /* 0x000000ff0400728c */ /* 0x000fd2000bf05270 */
[----:B------:R-:W-:Y:S05]  /*2dc0*/  BRA.U !UP0, `(.L_x_11) ;  /* 0x0000000108887547 */ /* 0x000fea000b800000 */
[----:B-1----:R-:W-:Y:S01]  /*2dd0*/  VIADD R11, R2, 0xb0f8a ;  /* 0x000b0f8a020b7836 */ /* 0x002fe20000000000 */
[----:B------:R-:W-:-:S12]  /*2de0*/  UIADD3 UR4, UPT, UPT, -UR4, URZ, URZ ;  /* 0x000000ff04047290 */ /* 0x000fd8000fffe1ff */
.L_x_14:
[----:B------:R-:W-:Y:S01]  /*2df0*/  SHF.R.U32.HI R2, RZ, 0x2, R3 ;  /* 0x00000002ff027819 */ /* 0x000fe20000011603 */
[----:B------:R-:W-:Y:S01]  /*2e00*/  UIADD3 UR4, UPT, UPT, UR4, 0x1, URZ ;  /* 0x0000000104047890 */ /* 0x000fe2000fffe0ff */
[----:B------:R-:W-:Y:S02]  /*2e10*/  SHF.R.U32.HI R13, RZ, 0x2, R6 ;  /* 0x00000002ff0d7819 */ /* 0x000fe40000011606 */
[----:B------:R-:W-:Y:S01]  /*2e20*/  LOP3.LUT R2, R2, R3, RZ, 0x3c, !PT ;  /* 0x0000000302027212 */ /* 0x000fe200078e3cff */
[----:B0-2---:R-:W-:Y:S01]  /*2e30*/  IMAD.SHL.U32 R3, R5, 0x10, RZ ;  /* 0x0000001005037824 */ /* 0x005fe200078e00ff */
[----:B------:R-:W-:Y:S01]  /*2e40*/  LOP3.LUT R13, R13, R6, RZ, 0x3c, !PT ;  /* 0x000000060d0d7212 */ /* 0x000fe200078e3cff */
[----:B------:R-:W-:Y:S01]  /*2e50*/  IMAD.MOV.U32 R6, RZ, RZ, 0x2f800000 ;  /* 0x2f800000ff067424 */ /* 0x000fe200078e00ff */
[----:B------:R-:W-:Y:S01]  /*2e60*/  UISETP.NE.AND UP0, UPT, UR4, URZ, UPT ;  /* 0x000000ff0400728c */ /* 0x000fe2000bf05270 */
[----:B------:R-:W-:-:S05]  /*2e70*/  IMAD.SHL.U32 R10, R2, 0x2, RZ ;  /* 0x00000002020a7824 */ /* 0x000fca00078e00ff */
[----:B------:R-:W-:Y:S01]  /*2e80*/  LOP3.LUT R2, R2, R10, R3, 0x96, !PT ;  /* 0x0000000a02027212 */ /* 0x000fe200078e9603 */
[----:B------:R-:W-:Y:S02]  /*2e90*/  IMAD.MOV.U32 R10, RZ, RZ, R4 ;  /* 0x000000ffff0a7224 */ /* 0x000fe400078e0004 */
[----:B------:R-:W-:Y:S01]  /*2ea0*/  IMAD.SHL.U32 R3, R13, 0x2, RZ ;  /* 0x000000020d037824 */ /* 0x000fe200078e00ff */
[----:B------:R-:W-:-:S05]  /*2eb0*/  LOP3.LUT R4, R2, R5, RZ, 0x3c, !PT ;  /* 0x0000000502047212 */ /* 0x000fca00078e3cff */
[----:B------:R-:W-:-:S05]  /*2ec0*/  IMAD.SHL.U32 R2, R4, 0x10, RZ ;  /* 0x0000001004027824 */ /* 0x000fca00078e00ff */
[----:B------:R-:W-:Y:S02]  /*2ed0*/  LOP3.LUT R3, R13, R3, R2, 0x96, !PT ;  /* 0x000000030d037212 */ /* 0x000fe400078e9602 */
[----:B------:R-:W-:Y:S02]  /*2ee0*/  IADD3 R2, PT, PT, R11, -0x587c5, R4 ;  /* 0xfffa783b0b027810 */ /* 0x000fe40007ffe004 */
[----:B------:R-:W-:Y:S02]  /*2ef0*/  LOP3.LUT R12, R3, R4, RZ, 0x3c, !PT ;  /* 0x00000004030c7212 */ /* 0x000fe400078e3cff */
[----:B------:R-:W-:-:S03]  /*2f00*/  I2FP.F32.U32 R2, R2 ;  /* 0x0000000200027245 */ /* 0x000fc60000201000 */
[----:B------:R-:W-:Y:S02]  /*2f10*/  IMAD.IADD R3, R12, 0x1, R11 ;  /* 0x000000010c037824 */ /* 0x000fe400078e020b */
[----:B------:R-:W-:Y:S01]  /*2f20*/  FFMA R2, R2, R6, 1.1641532182693481445e-10 ;  /* 0x2f00000002027423 */ /* 0x000fe20000000006 */
[----:B------:R-:W-:Y:S02]  /*2f30*/  VIADD R11, R11, 0xb0f8a ;  /* 0x000b0f8a0b0b7836 */ /* 0x000fe40000000000 */
[----:B------:R-:W-:-:S05]  /*2f40*/  I2FP.F32.U32 R3, R3 ;  /* 0x0000000300037245 */ /* 0x000fca0000201000 */
[----:B------:R-:W-:Y:S01]  /*2f50*/  FFMA R6, R3, R6, 1.1641532182693481445e-10 ;  /* 0x2f00000003067423 */ /* 0x000fe20000000006 */
[----:B------:R-:W-:-:S03]  /*2f60*/  FADD R3, R2, -0.5 ;  /* 0xbf00000002037421 */ /* 0x000fc60000000000 */
[----:B------:R-:W-:Y:S01]  /*2f70*/  FADD R6, R6, -0.5 ;  /* 0xbf00000006067421 */ /* 0x000fe20000000000 */
[----:B------:R-:W-:Y:S01]  /*2f80*/  FADD R8, R3, R8 ;  /* 0x0000000803087221 */ /* 0x000fe20000000000 */
[----:B------:R-:W-:Y:S02]  /*2f90*/  IMAD.MOV.U32 R3, RZ, RZ, R7 ;  /* 0x000000ffff037224 */ /* 0x000fe400078e0007 */
[----:B------:R-:W-:Y:S01]  /*2fa0*/  FADD R9, R6, R9 ;  /* 0x0000000906097221 */ /* 0x000fe20000000000 */
[----:B------:R-:W-:Y:S02]  /*2fb0*/  IMAD.MOV.U32 R7, RZ, RZ, R5 ;  /* 0x000000ffff077224 */ /* 0x000fe400078e0005 */
[----:B------:R-:W-:Y:S02]  /*2fc0*/  IMAD.MOV.U32 R6, RZ, RZ, R10 ;  /* 0x000000ffff067224 */ /* 0x000fe400078e000a */
[----:B------:R-:W-:Y:S01]  /*2fd0*/  IMAD.MOV.U32 R5, RZ, RZ, R12 ;  /* 0x000000ffff057224 */ /* 0x000fe200078e000c */
[----:B------:R-:W-:Y:S06]  /*2fe0*/  BRA.U UP0, `(.L_x_14) ;  /* 0xfffffffd00807547 */ /* 0x000fec000b83ffff */
.L_x_11:
[----:B------:R-:W3:Y:S01]  /*2ff0*/  LDCU.64 UR4, c[0x0][0x380] ;  /* 0x00007000ff0477ac */ /* 0x000ee20008000a00 */
[----:B012---:R-:W-:Y:S01]  /*3000*/  SHF.R.S32.HI R3, RZ, 0x1f, R0 ;  /* 0x0000001fff037819 */ /* 0x007fe20000011400 */
[----:B------:R-:W-:-:S04]  /*3010*/  FMUL R9, R9, R9 ;  /* 0x0000000909097220 */ /* 0x000fc80000400000 */
[----:B------:R-:W-:Y:S01]  /*3020*/  FFMA R9, R8, R8, R9 ;  /* 0x0000000808097223 */ /* 0x000fe20000000009 */
[----:B---3--:R-:W-:-:S04]  /*3030*/  LEA R2, P0, R0, UR4, 0x2 ;  /* 0x0000000400027c11 */ /* 0x008fc8000f8010ff */
[----:B------:R-:W-:-:S05]  /*3040*/  LEA.HI.X R3, R0, UR5, R3, 0x2, P0 ;  /* 0x0000000500037c11 */ /* 0x000fca00080f1403 */
[----:B------:R-:W-:Y:S01]  /*3050*/  STG.E desc[UR6][R2.64], R9 ;  /* 0x0000000902007986 */ /* 0x000fe2000c101906 */
[----:B------:R-:W-:Y:S05]  /*3060*/  EXIT ;  /* 0x000000000000794d */ /* 0x000fea0003800000 */
.L_x_15:
[----:B------:R-:W-:-:S00]  /*3070*/  BRA `(.L_x_15) ;  /* 0xfffffffc00fc7947 */ /* 0x000fc0000383ffff */
[----:B------:R-:W-:-:S00]  /*3080*/  NOP ;  /* 0x0000000000007918 */ /* 0x000fc00000000000 */
[----:B------:R-:W-:-:S00]  /*3090*/  NOP ;  /* 0x0000000000007918 */ /* 0x000fc00000000000 */
[----:B------:R-:W-:-:S00]  /*30a0*/  NOP ;  /* 0x0000000000007918 */ /* 0x000fc00000000000 */
[----:B------:R-:W-:-:S00]  /*30b0*/  NOP ;  /* 0x0000000000007918 */ /* 0x000fc00000000000 */
[----:B------:R-:W-:-:S00]  /*30c0*/  NOP ;  /* 0x0000000000007918 */ /* 0x000fc00000000000 */
[----:B------:R-:W-:-:S00]  /*30d0*/  NOP ;  /* 0x0000000000007918 */ /* 0x000fc00000000000 */
[----:B------:R-:W-:-:S00]  /*30e0*/  NOP ;  /* 0x0000000000007918 */ /* 0x000fc00000000000 */
[----:B------:R-:W-:-:S00]  /*30f0*/  NOP ;  /* 0x0000000000007918 */ /* 0x000fc00000000000 */
.L_x_16:


//--------------------- .nv.global.init           --------------------------
	.section	.nv.global.init,"aw",@progbits
	.align	4
.nv.global.init:
	.type		mrg32k3aM1SubSeq,@object
	.size		mrg32k3aM1SubSeq,(mrg32k3aM2SubSeq - mrg32k3aM1SubSeq)
mrg32k3aM1SubSeq:
        /*0000*/ 	.byte	0x0b, 0xcc, 0xee, 0x04, 0x73, 0x29, 0x8b, 0x6f, 0xf6, 0x53, 0x03, 0xf6, 0x23, 0xf6, 0xea, 0xda
        /* <DEDUP_REMOVED lines=125> */
	.type		mrg32k3aM2SubSeq,@object
	.size		mrg32k3aM2SubSeq,(mrg32k3aM1 - mrg32k3aM2SubSeq)
mrg32k3aM2SubSeq:
        /* <DEDUP_REMOVED lines=126> */
	.type		mrg32k3aM1,@object
	.size		mrg32k3aM1,(mrg32k3aM1Seq - mrg32k3aM1)
mrg32k3aM1:
        /* <DEDUP_REMOVED lines=144> */
	.type		mrg32k3aM1Seq,@object
	.size		mrg32k3aM1Seq,(mrg32k3aM2 - mrg32k3aM1Seq)
mrg32k3aM1Seq:
        /* <DEDUP_REMOVED lines=144> */
	.type		mrg32k3aM2,@object
	.size		mrg32k3aM2,(mrg32k3aM2Seq - mrg32k3aM2)
mrg32k3aM2:
        /* <DEDUP_REMOVED lines=144> */
	.type		mrg32k3aM2Seq,@object
	.size		mrg32k3aM2Seq,(precalc_xorwow_matrix - mrg32k3aM2Seq)
mrg32k3aM2Seq:
        /* <DEDUP_REMOVED lines=144> */
	.type		precalc_xorwow_matrix,@object
	.size		precalc_xorwow_matrix,(precalc_xorwow_offset_matrix - precalc_xorwow_matrix)
precalc_xorwow_matrix:
        /* <DEDUP_REMOVED lines=6400> */
	.type		precalc_xorwow_offset_matrix,@object
	.size		precalc_xorwow_offset_matrix,(.L_1 - precalc_xorwow_offset_matrix)
precalc_xorwow_offset_matrix:
        /* <DEDUP_REMOVED lines=6400> */
.L_1:


//--------------------- .nv.shared.reserved.0     --------------------------
	.section	.nv.shared.reserved.0,"aw",@nobits
	.weak		__nv_reservedSMEM_offset_0_alias
	.size		__nv_reservedSMEM_offset_0_alias, 0, 64
	.other		__nv_reservedSMEM_offset_0_alias,@"STO_CUDA_RESERVED_SHARED STV_DEFAULT"
__nv_reservedSMEM_offset_0_alias:
	.zero		0
	.zero		64


//--------------------- .nv.constant0._Z15vector_distancePfjii --------------------------
	.section	.nv.constant0._Z15vector_distancePfjii,"a",@progbits
	.sectionflags	@""
	.align	4
.nv.constant0._Z15vector_distancePfjii:
	.zero		916


//--------------------- SYMBOLS --------------------------

	.type		.nv.reservedSmem.offset0,@object
	.size		.nv.reservedSmem.offset0,0x4
